//
// Generated by NVIDIA NVVM Compiler
//
// Compiler Build ID: CL-36424714
// Cuda compilation tools, release 13.0, V13.0.88
// Based on NVVM 20.0.0
//

.version 9.0
.target sm_100
.address_size 64

	// .globl	_Z16ColorToGrayscalePfPiii

.visible .entry _Z16ColorToGrayscalePfPiii(
	.param .u64 .ptr .align 1 _Z16ColorToGrayscalePfPiii_param_0,
	.param .u64 .ptr .align 1 _Z16ColorToGrayscalePfPiii_param_1,
	.param .u32 _Z16ColorToGrayscalePfPiii_param_2,
	.param .u32 _Z16ColorToGrayscalePfPiii_param_3
)
{
	.reg .pred 	%p<6>;
	.reg .b32 	%r<16>;
	.reg .b32 	%f<4>;
	.reg .b64 	%rd<9>;
	.reg .b64 	%fd<8>;

	ld.param.u64 	%rd1, [_Z16ColorToGrayscalePfPiii_param_0];
	ld.param.u64 	%rd2, [_Z16ColorToGrayscalePfPiii_param_1];
	ld.param.u32 	%r3, [_Z16ColorToGrayscalePfPiii_param_2];
	ld.param.u32 	%r4, [_Z16ColorToGrayscalePfPiii_param_3];
	mov.u32 	%r6, %ntid.x;
	mov.u32 	%r7, %ctaid.x;
	mov.u32 	%r8, %tid.x;
	mad.lo.s32 	%r1, %r6, %r7, %r8;
	mov.u32 	%r9, %ntid.y;
	mov.u32 	%r10, %ctaid.y;
	mov.u32 	%r11, %tid.y;
	mad.lo.s32 	%r12, %r9, %r10, %r11;
	setp.lt.s32 	%p1, %r1, 0;
	setp.ge.s32 	%p2, %r1, %r3;
	setp.ge.s32 	%p3, %r12, %r4;
	or.pred  	%p4, %p2, %p3;
	or.pred  	%p5, %p4, %p1;
	@%p5 bra 	$L__BB0_2;
	cvta.to.global.u64 	%rd3, %rd1;
	cvta.to.global.u64 	%rd4, %rd2;
	mad.lo.s32 	%r13, %r3, %r12, %r1;
	mul.lo.s32 	%r14, %r13, 3;
	mul.wide.s32 	%rd5, %r14, 4;
	add.s64 	%rd6, %rd3, %rd5;
	ld.global.f32 	%f1, [%rd6];
	ld.global.f32 	%f2, [%rd6+4];
	ld.global.f32 	%f3, [%rd6+8];
	cvt.f64.f32 	%fd1, %f1;
	cvt.f64.f32 	%fd2, %f2;
	mul.f64 	%fd3, %fd2, 0d3FE6B851EB851EB8;
	fma.rn.f64 	%fd4, %fd1, 0d3FCAE147AE147AE1, %fd3;
	cvt.f64.f32 	%fd5, %f3;
	fma.rn.f64 	%fd6, %fd5, 0d3FB1EB851EB851EC, %fd4;
	mul.f64 	%fd7, %fd6, 0d406FE00000000000;
	cvt.rzi.s32.f64 	%r15, %fd7;
	mul.wide.s32 	%rd7, %r13, 4;
	add.s64 	%rd8, %rd4, %rd7;
	st.global.u32 	[%rd8], %r15;
$L__BB0_2:
	ret;

}
	// .globl	_Z6Conv2DPiS_PA3_diii
.visible .entry _Z6Conv2DPiS_PA3_diii(
	.param .u64 .ptr .align 1 _Z6Conv2DPiS_PA3_diii_param_0,
	.param .u64 .ptr .align 1 _Z6Conv2DPiS_PA3_diii_param_1,
	.param .u64 .ptr .align 1 _Z6Conv2DPiS_PA3_diii_param_2,
	.param .u32 _Z6Conv2DPiS_PA3_diii_param_3,
	.param .u32 _Z6Conv2DPiS_PA3_diii_param_4,
	.param .u32 _Z6Conv2DPiS_PA3_diii_param_5
)
{
	.reg .pred 	%p<99>;
	.reg .b32 	%r<143>;
	.reg .b64 	%rd<49>;
	.reg .b64 	%fd<61>;

	ld.param.u64 	%rd11, [_Z6Conv2DPiS_PA3_diii_param_0];
	ld.param.u64 	%rd10, [_Z6Conv2DPiS_PA3_diii_param_2];
	ld.param.u32 	%r63, [_Z6Conv2DPiS_PA3_diii_param_3];
	ld.param.u32 	%r64, [_Z6Conv2DPiS_PA3_diii_param_4];
	ld.param.u32 	%r65, [_Z6Conv2DPiS_PA3_diii_param_5];
	cvta.to.global.u64 	%rd1, %rd11;
	mov.u32 	%r66, %ctaid.y;
	mov.u32 	%r67, %ntid.y;
	mov.u32 	%r68, %tid.y;
	mad.lo.s32 	%r1, %r66, %r67, %r68;
	mov.u32 	%r69, %ctaid.x;
	mov.u32 	%r70, %ntid.x;
	mov.u32 	%r71, %tid.x;
	mad.lo.s32 	%r2, %r69, %r70, %r71;
	setp.eq.s32 	%p2, %r1, 0;
	setp.ge.s32 	%p3, %r1, %r64;
	or.pred  	%p4, %p2, %p3;
	setp.lt.s32 	%p5, %r2, 1;
	or.pred  	%p6, %p5, %p4;
	setp.ge.s32 	%p7, %r2, %r63;
	or.pred  	%p8, %p7, %p6;
	@%p8 bra 	$L__BB1_45;
	shr.u32 	%r73, %r65, 31;
	add.s32 	%r74, %r65, %r73;
	shr.s32 	%r3, %r74, 1;
	sub.s32 	%r4, %r2, %r3;
	setp.lt.s32 	%p9, %r65, 1;
	mov.b32 	%r118, 0;
	@%p9 bra 	$L__BB1_44;
	and.b32  	%r5, %r65, 7;
	and.b32  	%r6, %r65, 3;
	and.b32  	%r7, %r65, 2147483640;
	and.b32  	%r8, %r65, 1;
	cvta.to.global.u64 	%rd2, %rd10;
	sub.s32 	%r9, %r1, %r3;
	mov.b32 	%r114, 0;
	cvt.s64.s32 	%rd35, %r4;
	mov.u32 	%r118, %r114;
$L__BB1_3:
	setp.lt.u32 	%p10, %r65, 8;
	add.s32 	%r78, %r114, %r9;
	setp.gt.s32 	%p11, %r78, -1;
	setp.lt.s32 	%p12, %r78, %r64;
	and.pred  	%p1, %p11, %p12;
	mul.lo.s32 	%r12, %r78, %r63;
	mul.wide.u32 	%rd12, %r114, 24;
	add.s64 	%rd3, %rd2, %rd12;
	mov.b32 	%r134, 0;
	@%p10 bra 	$L__BB1_22;
	mov.b32 	%r116, 0;
	cvt.s64.s32 	%rd18, %r12;
$L__BB1_5:
	.pragma "nounroll";
	add.s32 	%r15, %r116, %r4;
	setp.gt.s32 	%p13, %r15, -1;
	setp.lt.s32 	%p14, %r15, %r63;
	and.pred  	%p15, %p13, %p14;
	and.pred  	%p17, %p1, %p15;
	mul.wide.u32 	%rd13, %r116, 8;
	add.s64 	%rd4, %rd3, %rd13;
	not.pred 	%p18, %p17;
	@%p18 bra 	$L__BB1_7;
	add.s32 	%r80, %r15, %r12;
	mul.wide.s32 	%rd14, %r80, 4;
	add.s64 	%rd15, %rd1, %rd14;
	ld.global.u32 	%r81, [%rd15];
	cvt.rn.f64.s32 	%fd1, %r81;
	ld.global.f64 	%fd2, [%rd4];
	cvt.rn.f64.s32 	%fd3, %r118;
	fma.rn.f64 	%fd4, %fd2, %fd1, %fd3;
	cvt.rzi.s32.f64 	%r118, %fd4;
$L__BB1_7:
	add.s32 	%r82, %r15, 1;
	setp.gt.s32 	%p19, %r82, -1;
	setp.lt.s32 	%p20, %r82, %r63;
	and.pred  	%p21, %p19, %p20;
	and.pred  	%p22, %p1, %p21;
	cvt.s64.s32 	%rd17, %r116;
	add.s64 	%rd19, %rd17, %rd35;
	add.s64 	%rd20, %rd19, %rd18;
	shl.b64 	%rd21, %rd20, 2;
	add.s64 	%rd5, %rd1, %rd21;
	not.pred 	%p23, %p22;
	@%p23 bra 	$L__BB1_9;
	ld.global.u32 	%r83, [%rd5+4];
	cvt.rn.f64.s32 	%fd5, %r83;
	ld.global.f64 	%fd6, [%rd4+8];
	cvt.rn.f64.s32 	%fd7, %r118;
	fma.rn.f64 	%fd8, %fd6, %fd5, %fd7;
	cvt.rzi.s32.f64 	%r118, %fd8;
$L__BB1_9:
	add.s32 	%r84, %r15, 2;
	setp.gt.s32 	%p24, %r84, -1;
	setp.lt.s32 	%p25, %r84, %r63;
	and.pred  	%p26, %p24, %p25;
	and.pred  	%p27, %p1, %p26;
	not.pred 	%p28, %p27;
	@%p28 bra 	$L__BB1_11;
	ld.global.u32 	%r85, [%rd5+8];
	cvt.rn.f64.s32 	%fd9, %r85;
	ld.global.f64 	%fd10, [%rd4+16];
	cvt.rn.f64.s32 	%fd11, %r118;
	fma.rn.f64 	%fd12, %fd10, %fd9, %fd11;
	cvt.rzi.s32.f64 	%r118, %fd12;
$L__BB1_11:
	add.s32 	%r86, %r15, 3;
	setp.gt.s32 	%p29, %r86, -1;
	setp.lt.s32 	%p30, %r86, %r63;
	and.pred  	%p31, %p29, %p30;
	and.pred  	%p32, %p1, %p31;
	not.pred 	%p33, %p32;
	@%p33 bra 	$L__BB1_13;
	ld.global.u32 	%r87, [%rd5+12];
	cvt.rn.f64.s32 	%fd13, %r87;
	ld.global.f64 	%fd14, [%rd4+24];
	cvt.rn.f64.s32 	%fd15, %r118;
	fma.rn.f64 	%fd16, %fd14, %fd13, %fd15;
	cvt.rzi.s32.f64 	%r118, %fd16;
$L__BB1_13:
	add.s32 	%r88, %r15, 4;
	setp.gt.s32 	%p34, %r88, -1;
	setp.lt.s32 	%p35, %r88, %r63;
	and.pred  	%p36, %p34, %p35;
	and.pred  	%p37, %p1, %p36;
	not.pred 	%p38, %p37;
	@%p38 bra 	$L__BB1_15;
	ld.global.u32 	%r89, [%rd5+16];
	cvt.rn.f64.s32 	%fd17, %r89;
	ld.global.f64 	%fd18, [%rd4+32];
	cvt.rn.f64.s32 	%fd19, %r118;
	fma.rn.f64 	%fd20, %fd18, %fd17, %fd19;
	cvt.rzi.s32.f64 	%r118, %fd20;
$L__BB1_15:
	add.s32 	%r90, %r15, 5;
	setp.gt.s32 	%p39, %r90, -1;
	setp.lt.s32 	%p40, %r90, %r63;
	and.pred  	%p41, %p39, %p40;
	and.pred  	%p42, %p1, %p41;
	not.pred 	%p43, %p42;
	@%p43 bra 	$L__BB1_17;
	ld.global.u32 	%r91, [%rd5+20];
	cvt.rn.f64.s32 	%fd21, %r91;
	ld.global.f64 	%fd22, [%rd4+40];
	cvt.rn.f64.s32 	%fd23, %r118;
	fma.rn.f64 	%fd24, %fd22, %fd21, %fd23;
	cvt.rzi.s32.f64 	%r118, %fd24;
$L__BB1_17:
	add.s32 	%r92, %r15, 6;
	setp.gt.s32 	%p44, %r92, -1;
	setp.lt.s32 	%p45, %r92, %r63;
	and.pred  	%p46, %p44, %p45;
	and.pred  	%p47, %p1, %p46;
	not.pred 	%p48, %p47;
	@%p48 bra 	$L__BB1_19;
	ld.global.u32 	%r93, [%rd5+24];
	cvt.rn.f64.s32 	%fd25, %r93;
	ld.global.f64 	%fd26, [%rd4+48];
	cvt.rn.f64.s32 	%fd27, %r118;
	fma.rn.f64 	%fd28, %fd26, %fd25, %fd27;
	cvt.rzi.s32.f64 	%r118, %fd28;
$L__BB1_19:
	add.s32 	%r94, %r15, 7;
	setp.gt.s32 	%p49, %r94, -1;
	setp.lt.s32 	%p50, %r94, %r63;
	and.pred  	%p51, %p49, %p50;
	and.pred  	%p52, %p1, %p51;
	not.pred 	%p53, %p52;
	@%p53 bra 	$L__BB1_21;
	ld.global.u32 	%r95, [%rd5+28];
	cvt.rn.f64.s32 	%fd29, %r95;
	ld.global.f64 	%fd30, [%rd4+56];
	cvt.rn.f64.s32 	%fd31, %r118;
	fma.rn.f64 	%fd32, %fd30, %fd29, %fd31;
	cvt.rzi.s32.f64 	%r118, %fd32;
$L__BB1_21:
	add.s32 	%r116, %r116, 8;
	setp.ne.s32 	%p54, %r116, %r7;
	mov.u32 	%r134, %r7;
	@%p54 bra 	$L__BB1_5;
$L__BB1_22:
	setp.eq.s32 	%p55, %r5, 0;
	@%p55 bra 	$L__BB1_43;
	add.s32 	%r97, %r5, -1;
	setp.lt.u32 	%p56, %r97, 3;
	@%p56 bra 	$L__BB1_33;
	add.s32 	%r36, %r134, %r4;
	setp.gt.s32 	%p57, %r36, -1;
	setp.lt.s32 	%p58, %r36, %r63;
	and.pred  	%p59, %p57, %p58;
	and.pred  	%p61, %p1, %p59;
	mul.wide.u32 	%rd22, %r134, 8;
	add.s64 	%rd6, %rd3, %rd22;
	not.pred 	%p62, %p61;
	@%p62 bra 	$L__BB1_26;
	add.s32 	%r98, %r36, %r12;
	mul.wide.s32 	%rd23, %r98, 4;
	add.s64 	%rd24, %rd1, %rd23;
	ld.global.u32 	%r99, [%rd24];
	cvt.rn.f64.s32 	%fd33, %r99;
	ld.global.f64 	%fd34, [%rd6];
	cvt.rn.f64.s32 	%fd35, %r118;
	fma.rn.f64 	%fd36, %fd34, %fd33, %fd35;
	cvt.rzi.s32.f64 	%r118, %fd36;
$L__BB1_26:
	add.s32 	%r100, %r36, 1;
	setp.gt.s32 	%p63, %r100, -1;
	setp.lt.s32 	%p64, %r100, %r63;
	and.pred  	%p65, %p63, %p64;
	and.pred  	%p66, %p1, %p65;
	cvt.u64.u32 	%rd26, %r134;
	cvt.s64.s32 	%rd27, %r12;
	add.s64 	%rd28, %rd26, %rd35;
	add.s64 	%rd29, %rd28, %rd27;
	shl.b64 	%rd30, %rd29, 2;
	add.s64 	%rd7, %rd1, %rd30;
	not.pred 	%p67, %p66;
	@%p67 bra 	$L__BB1_28;
	ld.global.u32 	%r101, [%rd7+4];
	cvt.rn.f64.s32 	%fd37, %r101;
	ld.global.f64 	%fd38, [%rd6+8];
	cvt.rn.f64.s32 	%fd39, %r118;
	fma.rn.f64 	%fd40, %fd38, %fd37, %fd39;
	cvt.rzi.s32.f64 	%r118, %fd40;
$L__BB1_28:
	add.s32 	%r102, %r36, 2;
	setp.gt.s32 	%p68, %r102, -1;
	setp.lt.s32 	%p69, %r102, %r63;
	and.pred  	%p70, %p68, %p69;
	and.pred  	%p71, %p1, %p70;
	not.pred 	%p72, %p71;
	@%p72 bra 	$L__BB1_30;
	ld.global.u32 	%r103, [%rd7+8];
	cvt.rn.f64.s32 	%fd41, %r103;
	ld.global.f64 	%fd42, [%rd6+16];
	cvt.rn.f64.s32 	%fd43, %r118;
	fma.rn.f64 	%fd44, %fd42, %fd41, %fd43;
	cvt.rzi.s32.f64 	%r118, %fd44;
$L__BB1_30:
	add.s32 	%r104, %r36, 3;
	setp.gt.s32 	%p73, %r104, -1;
	setp.lt.s32 	%p74, %r104, %r63;
	and.pred  	%p75, %p73, %p74;
	and.pred  	%p76, %p1, %p75;
	not.pred 	%p77, %p76;
	@%p77 bra 	$L__BB1_32;
	ld.global.u32 	%r105, [%rd7+12];
	cvt.rn.f64.s32 	%fd45, %r105;
	ld.global.f64 	%fd46, [%rd6+24];
	cvt.rn.f64.s32 	%fd47, %r118;
	fma.rn.f64 	%fd48, %fd46, %fd45, %fd47;
	cvt.rzi.s32.f64 	%r118, %fd48;
$L__BB1_32:
	add.s32 	%r134, %r134, 4;
$L__BB1_33:
	setp.eq.s32 	%p78, %r6, 0;
	@%p78 bra 	$L__BB1_43;
	setp.eq.s32 	%p79, %r6, 1;
	@%p79 bra 	$L__BB1_40;
	add.s32 	%r49, %r134, %r4;
	setp.gt.s32 	%p80, %r49, -1;
	setp.lt.s32 	%p81, %r49, %r63;
	and.pred  	%p82, %p80, %p81;
	and.pred  	%p84, %p1, %p82;
	mul.wide.u32 	%rd31, %r134, 8;
	add.s64 	%rd8, %rd3, %rd31;
	not.pred 	%p85, %p84;
	@%p85 bra 	$L__BB1_37;
	add.s32 	%r107, %r49, %r12;
	mul.wide.s32 	%rd32, %r107, 4;
	add.s64 	%rd33, %rd1, %rd32;
	ld.global.u32 	%r108, [%rd33];
	cvt.rn.f64.s32 	%fd49, %r108;
	ld.global.f64 	%fd50, [%rd8];
	cvt.rn.f64.s32 	%fd51, %r118;
	fma.rn.f64 	%fd52, %fd50, %fd49, %fd51;
	cvt.rzi.s32.f64 	%r118, %fd52;
$L__BB1_37:
	add.s32 	%r109, %r49, 1;
	setp.gt.s32 	%p86, %r109, -1;
	setp.lt.s32 	%p87, %r109, %r63;
	and.pred  	%p88, %p86, %p87;
	and.pred  	%p89, %p1, %p88;
	not.pred 	%p90, %p89;
	@%p90 bra 	$L__BB1_39;
	cvt.s64.s32 	%rd34, %r12;
	cvt.s64.s32 	%rd36, %r134;
	add.s64 	%rd37, %rd36, %rd35;
	add.s64 	%rd38, %rd37, %rd34;
	shl.b64 	%rd39, %rd38, 2;
	add.s64 	%rd40, %rd1, %rd39;
	ld.global.u32 	%r110, [%rd40+4];
	cvt.rn.f64.s32 	%fd53, %r110;
	ld.global.f64 	%fd54, [%rd8+8];
	cvt.rn.f64.s32 	%fd55, %r118;
	fma.rn.f64 	%fd56, %fd54, %fd53, %fd55;
	cvt.rzi.s32.f64 	%r118, %fd56;
$L__BB1_39:
	add.s32 	%r134, %r134, 2;
$L__BB1_40:
	setp.eq.s32 	%p91, %r8, 0;
	@%p91 bra 	$L__BB1_43;
	add.s32 	%r58, %r134, %r4;
	setp.gt.s32 	%p92, %r58, -1;
	setp.lt.s32 	%p93, %r58, %r63;
	and.pred  	%p94, %p92, %p93;
	and.pred  	%p96, %p1, %p94;
	not.pred 	%p97, %p96;
	@%p97 bra 	$L__BB1_43;
	add.s32 	%r111, %r58, %r12;
	mul.wide.s32 	%rd41, %r111, 4;
	add.s64 	%rd42, %rd1, %rd41;
	ld.global.u32 	%r112, [%rd42];
	cvt.rn.f64.s32 	%fd57, %r112;
	mul.wide.u32 	%rd43, %r134, 8;
	add.s64 	%rd44, %rd3, %rd43;
	ld.global.f64 	%fd58, [%rd44];
	cvt.rn.f64.s32 	%fd59, %r118;
	fma.rn.f64 	%fd60, %fd58, %fd57, %fd59;
	cvt.rzi.s32.f64 	%r118, %fd60;
$L__BB1_43:
	add.s32 	%r114, %r114, 1;
	setp.ne.s32 	%p98, %r114, %r65;
	@%p98 bra 	$L__BB1_3;
$L__BB1_44:
	ld.param.u64 	%rd48, [_Z6Conv2DPiS_PA3_diii_param_1];
	bar.sync 	0;
	mad.lo.s32 	%r113, %r63, %r1, %r2;
	cvta.to.global.u64 	%rd45, %rd48;
	mul.wide.s32 	%rd46, %r113, 4;
	add.s64 	%rd47, %rd45, %rd46;
	st.global.u32 	[%rd47], %r118;
$L__BB1_45:
	ret;

}
	// .globl	_Z13GradientSobelPiPfS0_ii
.visible .entry _Z13GradientSobelPiPfS0_ii(
	.param .u64 .ptr .align 1 _Z13GradientSobelPiPfS0_ii_param_0,
	.param .u64 .ptr .align 1 _Z13GradientSobelPiPfS0_ii_param_1,
	.param .u64 .ptr .align 1 _Z13GradientSobelPiPfS0_ii_param_2,
	.param .u32 _Z13GradientSobelPiPfS0_ii_param_3,
	.param .u32 _Z13GradientSobelPiPfS0_ii_param_4
)
{
	.reg .pred 	%p<17>;
	.reg .b32 	%r<44>;
	.reg .b32 	%f<3>;
	.reg .b64 	%rd<28>;
	.reg .b64 	%fd<73>;

	ld.param.u64 	%rd7, [_Z13GradientSobelPiPfS0_ii_param_0];
	ld.param.u64 	%rd5, [_Z13GradientSobelPiPfS0_ii_param_1];
	ld.param.u64 	%rd6, [_Z13GradientSobelPiPfS0_ii_param_2];
	ld.param.u32 	%r12, [_Z13GradientSobelPiPfS0_ii_param_3];
	ld.param.u32 	%r13, [_Z13GradientSobelPiPfS0_ii_param_4];
	cvta.to.global.u64 	%rd1, %rd7;
	mov.u32 	%r14, %ctaid.y;
	mov.u32 	%r15, %ntid.y;
	mov.u32 	%r16, %tid.y;
	mad.lo.s32 	%r1, %r14, %r15, %r16;
	mov.u32 	%r17, %ctaid.x;
	mov.u32 	%r18, %ntid.x;
	mov.u32 	%r19, %tid.x;
	mad.lo.s32 	%r2, %r17, %r18, %r19;
	setp.eq.s32 	%p1, %r1, 0;
	setp.ge.s32 	%p2, %r1, %r12;
	or.pred  	%p3, %p1, %p2;
	setp.lt.s32 	%p4, %r2, 1;
	or.pred  	%p5, %p4, %p3;
	setp.ge.s32 	%p6, %r2, %r13;
	or.pred  	%p7, %p6, %p5;
	@%p7 bra 	$L__BB2_15;
	add.s32 	%r20, %r1, -1;
	mul.lo.s32 	%r21, %r20, %r13;
	cvt.s64.s32 	%rd8, %r21;
	cvt.u64.u32 	%rd2, %r2;
	add.s64 	%rd9, %rd2, %rd8;
	shl.b64 	%rd10, %rd9, 2;
	add.s64 	%rd11, %rd1, %rd10;
	ld.global.u32 	%r22, [%rd11+-4];
	neg.s32 	%r23, %r22;
	cvt.rn.f64.s32 	%fd18, %r23;
	add.s32 	%r3, %r2, %r21;
	mul.wide.s32 	%rd12, %r3, 4;
	add.s64 	%rd13, %rd1, %rd12;
	ld.global.u32 	%r24, [%rd13];
	shl.b32 	%r25, %r24, 1;
	neg.s32 	%r26, %r25;
	cvt.rn.f64.s32 	%fd19, %r26;
	add.f64 	%fd20, %fd18, %fd19;
	add.s32 	%r4, %r2, 1;
	ld.global.u32 	%r27, [%rd13+4];
	neg.s32 	%r28, %r27;
	cvt.rn.f64.s32 	%fd21, %r28;
	add.f64 	%fd69, %fd20, %fd21;
	setp.ge.s32 	%p8, %r4, %r13;
	setp.lt.s32 	%p9, %r4, %r13;
	cvt.rn.f64.s32 	%fd22, %r27;
	selp.f64 	%fd23, %fd22, 0d8000000000000000, %p9;
	add.f64 	%fd24, %fd23, %fd18;
	mul.lo.s32 	%r5, %r1, %r13;
	cvt.s64.s32 	%rd14, %r5;
	add.s64 	%rd15, %rd2, %rd14;
	shl.b64 	%rd16, %rd15, 2;
	add.s64 	%rd3, %rd1, %rd16;
	ld.global.u32 	%r29, [%rd3+-4];
	shl.b32 	%r30, %r29, 1;
	neg.s32 	%r31, %r30;
	cvt.rn.f64.s32 	%fd25, %r31;
	add.f64 	%fd67, %fd24, %fd25;
	@%p8 bra 	$L__BB2_3;
	ld.global.u32 	%r32, [%rd3+4];
	shl.b32 	%r33, %r32, 1;
	cvt.rn.f64.s32 	%fd26, %r33;
	add.f64 	%fd67, %fd67, %fd26;
$L__BB2_3:
	add.s32 	%r6, %r1, 1;
	setp.lt.u32 	%p10, %r6, %r12;
	add.s32 	%r7, %r5, %r13;
	cvt.s64.s32 	%rd17, %r7;
	add.s64 	%rd18, %rd2, %rd17;
	shl.b64 	%rd19, %rd18, 2;
	add.s64 	%rd4, %rd1, %rd19;
	@%p10 bra 	$L__BB2_5;
	ld.global.u32 	%r43, [%rd4+-4];
	bra.uni 	$L__BB2_6;
$L__BB2_5:
	ld.global.u32 	%r43, [%rd4+-4];
	cvt.rn.f64.s32 	%fd27, %r43;
	add.f64 	%fd69, %fd69, %fd27;
$L__BB2_6:
	setp.ge.u32 	%p11, %r6, %r12;
	neg.s32 	%r34, %r43;
	cvt.rn.f64.s32 	%fd28, %r34;
	add.f64 	%fd71, %fd67, %fd28;
	@%p11 bra 	$L__BB2_8;
	add.s32 	%r35, %r2, %r7;
	mul.wide.s32 	%rd20, %r35, 4;
	add.s64 	%rd21, %rd1, %rd20;
	ld.global.u32 	%r36, [%rd21];
	shl.b32 	%r37, %r36, 1;
	cvt.rn.f64.s32 	%fd29, %r37;
	add.f64 	%fd69, %fd69, %fd29;
$L__BB2_8:
	setp.ge.u32 	%p12, %r6, %r12;
	@%p12 bra 	$L__BB2_10;
	ld.global.u32 	%r38, [%rd4+4];
	cvt.rn.f64.s32 	%fd30, %r38;
	add.f64 	%fd69, %fd69, %fd30;
$L__BB2_10:
	setp.ge.s32 	%p13, %r4, %r13;
	@%p13 bra 	$L__BB2_12;
	ld.global.u32 	%r39, [%rd4+4];
	cvt.rn.f64.s32 	%fd31, %r39;
	add.f64 	%fd71, %fd71, %fd31;
$L__BB2_12:
	bar.sync 	0;
	mul.f64 	%fd32, %fd69, %fd69;
	fma.rn.f64 	%fd33, %fd71, %fd71, %fd32;
	sqrt.rn.f64 	%fd34, %fd33;
	cvt.rzi.s32.f64 	%r40, %fd34;
	min.s32 	%r41, %r40, 255;
	max.s32 	%r42, %r41, 0;
	cvt.rn.f32.u32 	%f1, %r42;
	add.s32 	%r11, %r3, %r13;
	cvta.to.global.u64 	%rd22, %rd5;
	mul.wide.s32 	%rd23, %r11, 4;
	add.s64 	%rd24, %rd22, %rd23;
	st.global.f32 	[%rd24], %f1;
	div.rn.f64 	%fd14, %fd71, %fd69;
	abs.f64 	%fd15, %fd14;
	setp.leu.f64 	%p14, %fd15, 0d3FF0000000000000;
	mov.f64 	%fd72, %fd15;
	@%p14 bra 	$L__BB2_14;
	rcp.approx.ftz.f64 	%fd35, %fd15;
	neg.f64 	%fd36, %fd15;
	fma.rn.f64 	%fd37, %fd36, %fd35, 0d3FF0000000000000;
	fma.rn.f64 	%fd38, %fd37, %fd37, %fd37;
	fma.rn.f64 	%fd39, %fd38, %fd35, %fd35;
	setp.eq.f64 	%p15, %fd15, 0d7FF0000000000000;
	selp.f64 	%fd72, 0d0000000000000000, %fd39, %p15;
$L__BB2_14:
	setp.gt.f64 	%p16, %fd15, 0d3FF0000000000000;
	mul.f64 	%fd40, %fd72, %fd72;
	fma.rn.f64 	%fd41, %fd40, 0dBEF53E1D2A25FF7E, 0d3F2D3B63DBB65B49;
	fma.rn.f64 	%fd42, %fd41, %fd40, 0dBF5312788DDE082E;
	fma.rn.f64 	%fd43, %fd42, %fd40, 0d3F6F9690C8249315;
	fma.rn.f64 	%fd44, %fd43, %fd40, 0dBF82CF5AABC7CF0D;
	fma.rn.f64 	%fd45, %fd44, %fd40, 0d3F9162B0B2A3BFDE;
	fma.rn.f64 	%fd46, %fd45, %fd40, 0dBF9A7256FEB6FC6B;
	fma.rn.f64 	%fd47, %fd46, %fd40, 0d3FA171560CE4A489;
	fma.rn.f64 	%fd48, %fd47, %fd40, 0dBFA4F44D841450E4;
	fma.rn.f64 	%fd49, %fd48, %fd40, 0d3FA7EE3D3F36BB95;
	fma.rn.f64 	%fd50, %fd49, %fd40, 0dBFAAD32AE04A9FD1;
	fma.rn.f64 	%fd51, %fd50, %fd40, 0d3FAE17813D66954F;
	fma.rn.f64 	%fd52, %fd51, %fd40, 0dBFB11089CA9A5BCD;
	fma.rn.f64 	%fd53, %fd52, %fd40, 0d3FB3B12B2DB51738;
	fma.rn.f64 	%fd54, %fd53, %fd40, 0dBFB745D022F8DC5C;
	fma.rn.f64 	%fd55, %fd54, %fd40, 0d3FBC71C709DFE927;
	fma.rn.f64 	%fd56, %fd55, %fd40, 0dBFC2492491FA1744;
	fma.rn.f64 	%fd57, %fd56, %fd40, 0d3FC99999999840D2;
	fma.rn.f64 	%fd58, %fd57, %fd40, 0dBFD555555555544C;
	mul.f64 	%fd59, %fd40, %fd58;
	fma.rn.f64 	%fd60, %fd59, %fd72, %fd72;
	mov.f64 	%fd61, 0d3FF921FB54442D18;
	sub.f64 	%fd62, %fd61, %fd60;
	selp.f64 	%fd63, %fd62, %fd60, %p16;
	copysign.f64 	%fd64, %fd14, %fd63;
	mul.f64 	%fd65, %fd64, 0d4066800000000000;
	div.rn.f64 	%fd66, %fd65, 0d400921FB54442D18;
	cvt.rn.f32.f64 	%f2, %fd66;
	cvta.to.global.u64 	%rd25, %rd6;
	add.s64 	%rd27, %rd25, %rd23;
	st.global.f32 	[%rd27], %f2;
$L__BB2_15:
	bar.sync 	0;
	ret;

}


// ===== COMPILED SASS (sm_100) =====

	.target	sm_100

	.elftype	@"ET_EXEC"


//--------------------- .note.nv.tkinfo           --------------------------
	.section	.note.nv.tkinfo,"",@"SHT_NOTE"
	.sectionflags	@"SHF_NOTE_NV_TKINFO"
	.tkinfo
        /*0018*/ 	.word	0x00000002
        /*0030*/ 	.string	""
        /*0030*/ 	.string	"ptxas"
        /*0030*/ 	.string	"Cuda compilation tools, release 13.0, V13.0.88"
        /*0030*/ 	.string	"Build cuda_13.0.r13.0/compiler.36424714_0"
        /*0030*/ 	.string	"-arch sm_100 -m 64 "



//--------------------- .note.nv.cuinfo           --------------------------
	.section	.note.nv.cuinfo,"",@"SHT_NOTE"
	.sectionflags	@"SHF_NOTE_NV_CUINFO"
        /*0018*/ 	.short	0x0002
        /*001a*/ 	.short	0x0064
        /*001c*/ 	.short	0x0082
	.zero		2


//--------------------- .nv.info                  --------------------------
	.section	.nv.info,"",@"SHT_CUDA_INFO"
	.align	4


	//----- nvinfo : EIATTR_REGCOUNT
	.align		4
        /*0000*/ 	.byte	0x04, 0x2f
        /*0002*/ 	.short	(.L_1 - .L_0)
	.align		4
.L_0:
        /*0004*/ 	.word	index@(_Z16ColorToGrayscalePfPiii)
        /*0008*/ 	.word	0x0000000e


	//----- nvinfo : EIATTR_FRAME_SIZE
	.align		4
.L_1:
        /*000c*/ 	.byte	0x04, 0x11
        /*000e*/ 	.short	(.L_3 - .L_2)
	.align		4
.L_2:
        /*0010*/ 	.word	index@(_Z16ColorToGrayscalePfPiii)
        /*0014*/ 	.word	0x00000000


	//----- nvinfo : EIATTR_REGCOUNT
	.align		4
.L_3:
        /*0018*/ 	.byte	0x04, 0x2f
        /*001a*/ 	.short	(.L_5 - .L_4)
	.align		4
.L_4:
        /*001c*/ 	.word	index@(_Z6Conv2DPiS_PA3_diii)
        /*0020*/ 	.word	0x00000020


	//----- nvinfo : EIATTR_FRAME_SIZE
	.align		4
.L_5:
        /*0024*/ 	.byte	0x04, 0x11
        /*0026*/ 	.short	(.L_7 - .L_6)
	.align		4
.L_6:
        /*0028*/ 	.word	index@(_Z6Conv2DPiS_PA3_diii)
        /*002c*/ 	.word	0x00000000


	//----- nvinfo : EIATTR_REGCOUNT
	.align		4
.L_7:
        /*0030*/ 	.byte	0x04, 0x2f
        /*0032*/ 	.short	(.L_9 - .L_8)
	.align		4
.L_8:
        /*0034*/ 	.word	index@(_Z13GradientSobelPiPfS0_ii)
        /*0038*/ 	.word	0x0000001d


	//----- nvinfo : EIATTR_FRAME_SIZE
	.align		4
.L_9:
        /*003c*/ 	.byte	0x04, 0x11
        /*003e*/ 	.short	(.L_11 - .L_10)
	.align		4
.L_10:
        /*0040*/ 	.word	index@($__internal_1_$__cuda_sm20_dsqrt_rn_f64_mediumpath_v1)
        /*0044*/ 	.word	0x00000000


	//----- nvinfo : EIATTR_FRAME_SIZE
	.align		4
.L_11:
        /*0048*/ 	.byte	0x04, 0x11
        /*004a*/ 	.short	(.L_13 - .L_12)
	.align		4
.L_12:
        /*004c*/ 	.word	index@($__internal_0_$__cuda_sm20_div_rn_f64_full)
        /*0050*/ 	.word	0x00000000


	//----- nvinfo : EIATTR_FRAME_SIZE
	.align		4
.L_13:
        /*0054*/ 	.byte	0x04, 0x11
        /*0056*/ 	.short	(.L_15 - .L_14)
	.align		4
.L_14:
        /*0058*/ 	.word	index@(_Z13GradientSobelPiPfS0_ii)
        /*005c*/ 	.word	0x00000000


	//----- nvinfo : EIATTR_MIN_STACK_SIZE
	.align		4
.L_15:
        /*0060*/ 	.byte	0x04, 0x12
        /*0062*/ 	.short	(.L_17 - .L_16)
	.align		4
.L_16:
        /*0064*/ 	.word	index@(_Z13GradientSobelPiPfS0_ii)
        /*0068*/ 	.word	0x00000000


	//----- nvinfo : EIATTR_MIN_STACK_SIZE
	.align		4
.L_17:
        /*006c*/ 	.byte	0x04, 0x12
        /*006e*/ 	.short	(.L_19 - .L_18)
	.align		4
.L_18:
        /*0070*/ 	.word	index@(_Z6Conv2DPiS_PA3_diii)
        /*0074*/ 	.word	0x00000000


	//----- nvinfo : EIATTR_MIN_STACK_SIZE
	.align		4
.L_19:
        /*0078*/ 	.byte	0x04, 0x12
        /*007a*/ 	.short	(.L_21 - .L_20)
	.align		4
.L_20:
        /*007c*/ 	.word	index@(_Z16ColorToGrayscalePfPiii)
        /*0080*/ 	.word	0x00000000
.L_21:


//--------------------- .nv.compat                --------------------------
	.section	.nv.compat,"",@"SHT_CUDA_COMPAT_INFO"
	.align	4
        /*0000*/ 	.byte	0x02, 0x09, 0x00, 0x00, 0x02, 0x02, 0x01, 0x00, 0x02, 0x05, 0x05, 0x00, 0x03, 0x07, 0x01, 0x01
        /*0010*/ 	.byte	0x02, 0x03, 0x00, 0x00, 0x02, 0x06, 0x01, 0x00, 0x04, 0x0b, 0x08, 0x00, 0x01, 0x00, 0x00, 0x00
        /*0020*/ 	.byte	0x00, 0x00, 0x00, 0x00


//--------------------- .nv.info._Z13GradientSobelPiPfS0_ii --------------------------
	.section	.nv.info._Z13GradientSobelPiPfS0_ii,"",@"SHT_CUDA_INFO"
	.sectionflags	@""
	.align	4


	//----- nvinfo : EIATTR_CUDA_API_VERSION
	.align		4
        /*0000*/ 	.byte	0x04, 0x37
        /*0002*/ 	.short	(.L_23 - .L_22)
.L_22:
        /*0004*/ 	.word	0x00000082


	//----- nvinfo : EIATTR_KPARAM_INFO
	.align		4
.L_23:
        /*0008*/ 	.byte	0x04, 0x17
        /*000a*/ 	.short	(.L_25 - .L_24)
.L_24:
        /*000c*/ 	.word	0x00000000
        /*0010*/ 	.short	0x0004
        /*0012*/ 	.short	0x001c
        /*0014*/ 	.byte	0x00, 0xf0, 0x11, 0x00


	//----- nvinfo : EIATTR_KPARAM_INFO
	.align		4
.L_25:
        /*0018*/ 	.byte	0x04, 0x17
        /*001a*/ 	.short	(.L_27 - .L_26)
.L_26:
        /*001c*/ 	.word	0x00000000
        /*0020*/ 	.short	0x0003
        /*0022*/ 	.short	0x0018
        /*0024*/ 	.byte	0x00, 0xf0, 0x11, 0x00


	//----- nvinfo : EIATTR_KPARAM_INFO
	.align		4
.L_27:
        /*0028*/ 	.byte	0x04, 0x17
        /*002a*/ 	.short	(.L_29 - .L_28)
.L_28:
        /*002c*/ 	.word	0x00000000
        /*0030*/ 	.short	0x0002
        /*0032*/ 	.short	0x0010
        /*0034*/ 	.byte	0x00, 0xf5, 0x21, 0x00


	//----- nvinfo : EIATTR_KPARAM_INFO
	.align		4
.L_29:
        /*0038*/ 	.byte	0x04, 0x17
        /*003a*/ 	.short	(.L_31 - .L_30)
.L_30:
        /*003c*/ 	.word	0x00000000
        /*0040*/ 	.short	0x0001
        /*0042*/ 	.short	0x0008
        /*0044*/ 	.byte	0x00, 0xf5, 0x21, 0x00


	//----- nvinfo : EIATTR_KPARAM_INFO
	.align		4
.L_31:
        /*0048*/ 	.byte	0x04, 0x17
        /*004a*/ 	.short	(.L_33 - .L_32)
.L_32:
        /*004c*/ 	.word	0x00000000
        /*0050*/ 	.short	0x0000
        /*0052*/ 	.short	0x0000
        /*0054*/ 	.byte	0x00, 0xf5, 0x21, 0x00


	//----- nvinfo : EIATTR_SPARSE_MMA_MASK
	.align		4
.L_33:
        /*0058*/ 	.byte	0x03, 0x50
        /*005a*/ 	.short	0x0000


	//----- nvinfo : EIATTR_MAXREG_COUNT
	.align		4
        /*005c*/ 	.byte	0x03, 0x1b
        /*005e*/ 	.short	0x00ff


	//----- nvinfo : EIATTR_NUM_BARRIERS
	.align		4
        /*0060*/ 	.byte	0x02, 0x4c
        /*0062*/ 	.byte	0x01
	.zero		1


	//----- nvinfo : EIATTR_MERCURY_ISA_VERSION
	.align		4
        /*0064*/ 	.byte	0x03, 0x5f
        /*0066*/ 	.short	0x0101


	//----- nvinfo : EIATTR_VRC_CTA_INIT_COUNT
	.align		4
        /*0068*/ 	.byte	0x02, 0x4a
	.zero		1
	.zero		1


	//----- nvinfo : EIATTR_EXIT_INSTR_OFFSETS
	.align		4
        /*006c*/ 	.byte	0x04, 0x1c
        /*006e*/ 	.short	(.L_35 - .L_34)


	//   ....[0]....
.L_34:
        /*0070*/ 	.word	0x00001110


	//----- nvinfo : EIATTR_CRS_STACK_SIZE
	.align		4
.L_35:
        /*0074*/ 	.byte	0x04, 0x1e
        /*0076*/ 	.short	(.L_37 - .L_36)
.L_36:
        /*0078*/ 	.word	0x00000000


	//----- nvinfo : EIATTR_CBANK_PARAM_SIZE
	.align		4
.L_37:
        /*007c*/ 	.byte	0x03, 0x19
        /*007e*/ 	.short	0x0020


	//----- nvinfo : EIATTR_PARAM_CBANK
	.align		4
        /*0080*/ 	.byte	0x04, 0x0a
        /*0082*/ 	.short	(.L_39 - .L_38)
	.align		4
.L_38:
        /*0084*/ 	.word	index@(.nv.constant0._Z13GradientSobelPiPfS0_ii)
        /*0088*/ 	.short	0x0380
        /*008a*/ 	.short	0x0020


	//----- nvinfo : EIATTR_SW_WAR
	.align		4
.L_39:
        /*008c*/ 	.byte	0x04, 0x36
        /*008e*/ 	.short	(.L_41 - .L_40)
.L_40:
        /*0090*/ 	.word	0x00000008
.L_41:


//--------------------- .nv.info._Z6Conv2DPiS_PA3_diii --------------------------
	.section	.nv.info._Z6Conv2DPiS_PA3_diii,"",@"SHT_CUDA_INFO"
	.sectionflags	@""
	.align	4


	//----- nvinfo : EIATTR_CUDA_API_VERSION
	.align		4
        /*0000*/ 	.byte	0x04, 0x37
        /*0002*/ 	.short	(.L_43 - .L_42)
.L_42:
        /*0004*/ 	.word	0x00000082


	//----- nvinfo : EIATTR_KPARAM_INFO
	.align		4
.L_43:
        /*0008*/ 	.byte	0x04, 0x17
        /*000a*/ 	.short	(.L_45 - .L_44)
.L_44:
        /*000c*/ 	.word	0x00000000
        /*0010*/ 	.short	0x0005
        /*0012*/ 	.short	0x0020
        /*0014*/ 	.byte	0x00, 0xf0, 0x11, 0x00


	//----- nvinfo : EIATTR_KPARAM_INFO
	.align		4
.L_45:
        /*0018*/ 	.byte	0x04, 0x17
        /*001a*/ 	.short	(.L_47 - .L_46)
.L_46:
        /*001c*/ 	.word	0x00000000
        /*0020*/ 	.short	0x0004
        /*0022*/ 	.short	0x001c
        /*0024*/ 	.byte	0x00, 0xf0, 0x11, 0x00


	//----- nvinfo : EIATTR_KPARAM_INFO
	.align		4
.L_47:
        /*0028*/ 	.byte	0x04, 0x17
        /*002a*/ 	.short	(.L_49 - .L_48)
.L_48:
        /*002c*/ 	.word	0x00000000
        /*0030*/ 	.short	0x0003
        /*0032*/ 	.short	0x0018
        /*0034*/ 	.byte	0x00, 0xf0, 0x11, 0x00


	//----- nvinfo : EIATTR_KPARAM_INFO
	.align		4
.L_49:
        /*0038*/ 	.byte	0x04, 0x17
        /*003a*/ 	.short	(.L_51 - .L_50)
.L_50:
        /*003c*/ 	.word	0x00000000
        /*0040*/ 	.short	0x0002
        /*0042*/ 	.short	0x0010
        /*0044*/ 	.byte	0x00, 0xf5, 0x21, 0x00


	//----- nvinfo : EIATTR_KPARAM_INFO
	.align		4
.L_51:
        /*0048*/ 	.byte	0x04, 0x17
        /*004a*/ 	.short	(.L_53 - .L_52)
.L_52:
        /*004c*/ 	.word	0x00000000
        /*0050*/ 	.short	0x0001
        /*0052*/ 	.short	0x0008
        /*0054*/ 	.byte	0x00, 0xf5, 0x21, 0x00


	//----- nvinfo : EIATTR_KPARAM_INFO
	.align		4
.L_53:
        /*0058*/ 	.byte	0x04, 0x17
        /*005a*/ 	.short	(.L_55 - .L_54)
.L_54:
        /*005c*/ 	.word	0x00000000
        /*0060*/ 	.short	0x0000
        /*0062*/ 	.short	0x0000
        /*0064*/ 	.byte	0x00, 0xf5, 0x21, 0x00


	//----- nvinfo : EIATTR_SPARSE_MMA_MASK
	.align		4
.L_55:
        /*0068*/ 	.byte	0x03, 0x50
        /*006a*/ 	.short	0x0000


	//----- nvinfo : EIATTR_MAXREG_COUNT
	.align		4
        /*006c*/ 	.byte	0x03, 0x1b
        /*006e*/ 	.short	0x00ff


	//----- nvinfo : EIATTR_NUM_BARRIERS
	.align		4
        /*0070*/ 	.byte	0x02, 0x4c
        /*0072*/ 	.byte	0x01
	.zero		1


	//----- nvinfo : EIATTR_MERCURY_ISA_VERSION
	.align		4
        /*0074*/ 	.byte	0x03, 0x5f
        /*0076*/ 	.short	0x0101


	//----- nvinfo : EIATTR_VRC_CTA_INIT_COUNT
	.align		4
        /*0078*/ 	.byte	0x02, 0x4a
	.zero		1
	.zero		1


	//----- nvinfo : EIATTR_EXIT_INSTR_OFFSETS
	.align		4
        /*007c*/ 	.byte	0x04, 0x1c
        /*007e*/ 	.short	(.L_57 - .L_56)


	//   ....[0]....
.L_56:
        /*0080*/ 	.word	0x000000e0


	//   ....[1]....
        /*0084*/ 	.word	0x00001020


	//----- nvinfo : EIATTR_CRS_STACK_SIZE
	.align		4
.L_57:
        /*0088*/ 	.byte	0x04, 0x1e
        /*008a*/ 	.short	(.L_59 - .L_58)
.L_58:
        /*008c*/ 	.word	0x00000000


	//----- nvinfo : EIATTR_CBANK_PARAM_SIZE
	.align		4
.L_59:
        /*0090*/ 	.byte	0x03, 0x19
        /*0092*/ 	.short	0x0024


	//----- nvinfo : EIATTR_PARAM_CBANK
	.align		4
        /*0094*/ 	.byte	0x04, 0x0a
        /*0096*/ 	.short	(.L_61 - .L_60)
	.align		4
.L_60:
        /*0098*/ 	.word	index@(.nv.constant0._Z6Conv2DPiS_PA3_diii)
        /*009c*/ 	.short	0x0380
        /*009e*/ 	.short	0x0024


	//----- nvinfo : EIATTR_SW_WAR
	.align		4
.L_61:
        /*00a0*/ 	.byte	0x04, 0x36
        /*00a2*/ 	.short	(.L_63 - .L_62)
.L_62:
        /*00a4*/ 	.word	0x00000008
.L_63:


//--------------------- .nv.info._Z16ColorToGrayscalePfPiii --------------------------
	.section	.nv.info._Z16ColorToGrayscalePfPiii,"",@"SHT_CUDA_INFO"
	.sectionflags	@""
	.align	4


	//----- nvinfo : EIATTR_CUDA_API_VERSION
	.align		4
        /*0000*/ 	.byte	0x04, 0x37
        /*0002*/ 	.short	(.L_65 - .L_64)
.L_64:
        /*0004*/ 	.word	0x00000082


	//----- nvinfo : EIATTR_KPARAM_INFO
	.align		4
.L_65:
        /*0008*/ 	.byte	0x04, 0x17
        /*000a*/ 	.short	(.L_67 - .L_66)
.L_66:
        /*000c*/ 	.word	0x00000000
        /*0010*/ 	.short	0x0003
        /*0012*/ 	.short	0x0014
        /*0014*/ 	.byte	0x00, 0xf0, 0x11, 0x00


	//----- nvinfo : EIATTR_KPARAM_INFO
	.align		4
.L_67:
        /*0018*/ 	.byte	0x04, 0x17
        /*001a*/ 	.short	(.L_69 - .L_68)
.L_68:
        /*001c*/ 	.word	0x00000000
        /*0020*/ 	.short	0x0002
        /*0022*/ 	.short	0x0010
        /*0024*/ 	.byte	0x00, 0xf0, 0x11, 0x00


	//----- nvinfo : EIATTR_KPARAM_INFO
	.align		4
.L_69:
        /*0028*/ 	.byte	0x04, 0x17
        /*002a*/ 	.short	(.L_71 - .L_70)
.L_70:
        /*002c*/ 	.word	0x00000000
        /*0030*/ 	.short	0x0001
        /*0032*/ 	.short	0x0008
        /*0034*/ 	.byte	0x00, 0xf5, 0x21, 0x00


	//----- nvinfo : EIATTR_KPARAM_INFO
	.align		4
.L_71:
        /*0038*/ 	.byte	0x04, 0x17
        /*003a*/ 	.short	(.L_73 - .L_72)
.L_72:
        /*003c*/ 	.word	0x00000000
        /*0040*/ 	.short	0x0000
        /*0042*/ 	.short	0x0000
        /*0044*/ 	.byte	0x00, 0xf5, 0x21, 0x00


	//----- nvinfo : EIATTR_SPARSE_MMA_MASK
	.align		4
.L_73:
        /*0048*/ 	.byte	0x03, 0x50
        /*004a*/ 	.short	0x0000


	//----- nvinfo : EIATTR_MAXREG_COUNT
	.align		4
        /*004c*/ 	.byte	0x03, 0x1b
        /*004e*/ 	.short	0x00ff


	//----- nvinfo : EIATTR_MERCURY_ISA_VERSION
	.align		4
        /*0050*/ 	.byte	0x03, 0x5f
        /*0052*/ 	.short	0x0101


	//----- nvinfo : EIATTR_VRC_CTA_INIT_COUNT
	.align		4
        /*0054*/ 	.byte	0x02, 0x4a
	.zero		1
	.zero		1


	//----- nvinfo : EIATTR_EXIT_INSTR_OFFSETS
	.align		4
        /*0058*/ 	.byte	0x04, 0x1c
        /*005a*/ 	.short	(.L_75 - .L_74)


	//   ....[0]....
.L_74:
        /*005c*/ 	.word	0x000000d0


	//   ....[1]....
        /*0060*/ 	.word	0x00000270


	//----- nvinfo : EIATTR_CBANK_PARAM_SIZE
	.align		4
.L_75:
        /*0064*/ 	.byte	0x03, 0x19
        /*0066*/ 	.short	0x0018


	//----- nvinfo : EIATTR_PARAM_CBANK
	.align		4
        /*0068*/ 	.byte	0x04, 0x0a
        /*006a*/ 	.short	(.L_77 - .L_76)
	.align		4
.L_76:
        /*006c*/ 	.word	index@(.nv.constant0._Z16ColorToGrayscalePfPiii)
        /*0070*/ 	.short	0x0380
        /*0072*/ 	.short	0x0018


	//----- nvinfo : EIATTR_SW_WAR
	.align		4
.L_77:
        /*0074*/ 	.byte	0x04, 0x36
        /*0076*/ 	.short	(.L_79 - .L_78)
.L_78:
        /*0078*/ 	.word	0x00000008
.L_79:


//--------------------- .nv.callgraph             --------------------------
	.section	.nv.callgraph,"",@"SHT_CUDA_CALLGRAPH"
	.align	4
	.sectionentsize	8
	.align		4
        /*0000*/ 	.word	0x00000000
	.align		4
        /*0004*/ 	.word	0xffffffff
	.align		4
        /*0008*/ 	.word	0x00000000
	.align		4
        /*000c*/ 	.word	0xfffffffe
	.align		4
        /*0010*/ 	.word	0x00000000
	.align		4
        /*0014*/ 	.word	0xfffffffd
	.align		4
        /*0018*/ 	.word	0x00000000
	.align		4
        /*001c*/ 	.word	0xfffffffc


//--------------------- .text._Z13GradientSobelPiPfS0_ii --------------------------
	.section	.text._Z13GradientSobelPiPfS0_ii,"ax",@progbits
	.align	128
        .global         _Z13GradientSobelPiPfS0_ii
        .type           _Z13GradientSobelPiPfS0_ii,@function
        .size           _Z13GradientSobelPiPfS0_ii,(.L_x_32 - _Z13GradientSobelPiPfS0_ii)
        .other          _Z13GradientSobelPiPfS0_ii,@"STO_CUDA_ENTRY STV_DEFAULT"
_Z13GradientSobelPiPfS0_ii:
.text._Z13GradientSobelPiPfS0_ii:
[----:B------:R-:W-:Y:S01]  /*0000*/  LDC R1, c[0x0][0x37c] ;  /* 0x0000df00ff017b82 */ /* 0x000fe20000000800 */
[----:B------:R-:W0:Y:S07]  /*0010*/  S2R R3, SR_TID.Y ;  /* 0x0000000000037919 */ /* 0x000e2e0000002200 */
[----:B------:R-:W0:Y:S01]  /*0020*/  S2UR UR4, SR_CTAID.Y ;  /* 0x00000000000479c3 */ /* 0x000e220000002600 */
[----:B------:R-:W1:Y:S01]  /*0030*/  LDCU.64 UR6, c[0x0][0x398] ;  /* 0x00007300ff0677ac */ /* 0x000e620008000a00 */
[----:B------:R-:W2:Y:S06]  /*0040*/  S2R R5, SR_TID.X ;  /* 0x0000000000057919 */ /* 0x000eac0000002100 */
[----:B------:R-:W0:Y:S08]  /*0050*/  LDC R8, c[0x0][0x364] ;  /* 0x0000d900ff087b82 */ /* 0x000e300000000800 */
[----:B------:R-:W2:Y:S08]  /*0060*/  S2UR UR5, SR_CTAID.X ;  /* 0x00000000000579c3 */ /* 0x000eb00000002500 */
[----:B------:R-:W2:Y:S01]  /*0070*/  LDC R0, c[0x0][0x360] ;  /* 0x0000d800ff007b82 */ /* 0x000ea20000000800 */
[----:B0-----:R-:W-:-:S05]  /*0080*/  IMAD R8, R8, UR4, R3 ;  /* 0x0000000408087c24 */ /* 0x001fca000f8e0203 */
[----:B-1----:R-:W-:-:S04]  /*0090*/  ISETP.GE.AND P0, PT, R8, UR6, PT ;  /* 0x0000000608007c0c */ /* 0x002fc8000bf06270 */
[----:B------:R-:W-:Y:S01]  /*00a0*/  ISETP.EQ.OR P0, PT, R8, RZ, P0 ;  /* 0x000000ff0800720c */ /* 0x000fe20000702670 */
[----:B--2---:R-:W-:-:S05]  /*00b0*/  IMAD R0, R0, UR5, R5 ;  /* 0x0000000500007c24 */ /* 0x004fca000f8e0205 */
[----:B------:R-:W-:-:S04]  /*00c0*/  ISETP.LT.OR P0, PT, R0, 0x1, P0 ;  /* 0x000000010000780c */ /* 0x000fc80000701670 */
[----:B------:R-:W-:-:S13]  /*00d0*/  ISETP.GE.OR P0, PT, R0, UR7, P0 ;  /* 0x0000000700007c0c */ /* 0x000fda0008706670 */
[----:B------:R-:W-:Y:S05]  /*00e0*/  @P0 BRA `(.L_x_0) ;  /* 0x0000001000000947 */ /* 0x000fea0003800000 */
[----:B------:R-:W0:Y:S01]  /*00f0*/  LDC.64 R16, c[0x0][0x358] ;  /* 0x0000d600ff107b82 */ /* 0x000e220000000a00 */
[----:B------:R-:W1:Y:S01]  /*0100*/  LDCU.64 UR4, c[0x0][0x380] ;  /* 0x00007000ff0477ac */ /* 0x000e620008000a00 */
[----:B------:R-:W-:-:S04]  /*0110*/  VIADD R2, R8, 0xffffffff ;  /* 0xffffffff08027836 */ /* 0x000fc80000000000 */
[----:B------:R-:W-:Y:S02]  /*0120*/  IMAD R3, R2, UR7, RZ ;  /* 0x0000000702037c24 */ /* 0x000fe4000f8e02ff */
[----:B------:R-:W2:Y:S02]  /*0130*/  LDC.64 R6, c[0x0][0x380] ;  /* 0x0000e000ff067b82 */ /* 0x000ea40000000a00 */
[C---:B------:R-:W-:Y:S01]  /*0140*/  IMAD.IADD R15, R0.reuse, 0x1, R3 ;  /* 0x00000001000f7824 */ /* 0x040fe200078e0203 */
[----:B------:R-:W-:-:S04]  /*0150*/  IADD3 R4, P0, PT, R0, R3, RZ ;  /* 0x0000000300047210 */ /* 0x000fc80007f1e0ff */
[----:B------:R-:W-:Y:S02]  /*0160*/  LEA.HI.X.SX32 R3, R3, RZ, 0x1, P0 ;  /* 0x000000ff03037211 */ /* 0x000fe400000f0eff */
[----:B-1----:R-:W-:-:S04]  /*0170*/  LEA R2, P0, R4, UR4, 0x2 ;  /* 0x0000000404027c11 */ /* 0x002fc8000f8010ff */
[----:B------:R-:W-:Y:S02]  /*0180*/  LEA.HI.X R3, R4, UR5, R3, 0x2, P0 ;  /* 0x0000000504037c11 */ /* 0x000fe400080f1403 */
[C---:B0-----:R-:W-:Y:S02]  /*0190*/  R2UR UR10, R16.reuse ;  /* 0x00000000100a72ca */ /* 0x041fe400000e0000 */
[C---:B------:R-:W-:Y:S02]  /*01a0*/  R2UR UR11, R17.reuse ;  /* 0x00000000110b72ca */ /* 0x040fe400000e0000 */
[C---:B------:R-:W-:Y:S02]  /*01b0*/  R2UR UR8, R16.reuse ;  /* 0x00000000100872ca */ /* 0x040fe400000e0000 */
[----:B------:R-:W-:Y:S01]  /*01c0*/  R2UR UR9, R17 ;  /* 0x00000000110972ca */ /* 0x000fe200000e0000 */
[----:B--2---:R-:W-:Y:S01]  /*01d0*/  IMAD.WIDE R20, R15, 0x4, R6 ;  /* 0x000000040f147825 */ /* 0x004fe200078e0206 */
[----:B------:R-:W-:-:S02]  /*01e0*/  R2UR UR12, R16 ;  /* 0x00000000100c72ca */ /* 0x000fc400000e0000 */
[----:B------:R-:W-:Y:S01]  /*01f0*/  R2UR UR13, R17 ;  /* 0x00000000110d72ca */ /* 0x000fe200000e0000 */
[----:B------:R-:W-:-:S04]  /*0200*/  IMAD R11, R8, UR7, RZ ;  /* 0x00000007080b7c24 */ /* 0x000fc8000f8e02ff */
[----:B------:R-:W2:Y:S01]  /*0210*/  LDG.E R9, desc[UR10][R20.64] ;  /* 0x0000000a14097981 */ /* 0x000ea2000c1e1900 */
[----:B------:R-:W-:-:S03]  /*0220*/  VIADD R19, R11, UR7 ;  /* 0x000000070b137c36 */ /* 0x000fc60008000000 */
[----:B------:R-:W3:Y:S02]  /*0230*/  LDG.E R2, desc[UR8][R2.64+-0x4] ;  /* 0xfffffc0802027981 */ /* 0x000ee4000c1e1900 */
[----:B------:R-:W-:Y:S02]  /*0240*/  IADD3 R5, P0, PT, R0, R19, RZ ;  /* 0x0000001300057210 */ /* 0x000fe40007f1e0ff */
[----:B------:R0:W4:Y:S02]  /*0250*/  LDG.E R14, desc[UR12][R20.64+0x4] ;  /* 0x0000040c140e7981 */ /* 0x000124000c1e1900 */
[----:B------:R-:W-:Y:S02]  /*0260*/  LEA.HI.X.SX32 R10, R19, RZ, 0x1, P0 ;  /* 0x000000ff130a7211 */ /* 0x000fe400000f0eff */
[----:B------:R-:W-:-:S04]  /*0270*/  LEA R4, P0, R5, UR4, 0x2 ;  /* 0x0000000405047c11 */ /* 0x000fc8000f8010ff */
[----:B------:R-:W-:-:S05]  /*0280*/  LEA.HI.X R5, R5, UR5, R10, 0x2, P0 ;  /* 0x0000000505057c11 */ /* 0x000fca00080f140a */
[----:B------:R-:W4:Y:S01]  /*0290*/  LDG.E R18, desc[UR8][R4.64+-0x4] ;  /* 0xfffffc0804127981 */ /* 0x000f22000c1e1900 */
[----:B------:R-:W-:Y:S01]  /*02a0*/  VIADD R24, R8, 0x1 ;  /* 0x0000000108187836 */ /* 0x000fe20000000000 */
[C---:B0-----:R-:W-:Y:S01]  /*02b0*/  IADD3 R21, P2, PT, R0.reuse, R11, RZ ;  /* 0x0000000b00157210 */ /* 0x041fe20007f5e0ff */
[----:B------:R-:W-:-:S03]  /*02c0*/  VIADD R20, R0, 0x1 ;  /* 0x0000000100147836 */ /* 0x000fc60000000000 */
[----:B------:R-:W-:Y:S02]  /*02d0*/  ISETP.GE.U32.AND P0, PT, R24, UR6, PT ;  /* 0x0000000618007c0c */ /* 0x000fe4000bf06070 */
[----:B------:R-:W-:Y:S02]  /*02e0*/  ISETP.GE.AND P1, PT, R20, UR7, PT ;  /* 0x0000000714007c0c */ /* 0x000fe4000bf26270 */
[----:B------:R-:W-:Y:S02]  /*02f0*/  LEA.HI.X.SX32 R26, R11, RZ, 0x1, P2 ;  /* 0x000000ff0b1a7211 */ /* 0x000fe400010f0eff */
[----:B------:R-:W-:-:S04]  /*0300*/  LEA R10, P2, R21, UR4, 0x2 ;  /* 0x00000004150a7c11 */ /* 0x000fc8000f8410ff */
[----:B------:R-:W-:Y:S02]  /*0310*/  LEA.HI.X R11, R21, UR5, R26, 0x2, P2 ;  /* 0x00000005150b7c11 */ /* 0x000fe400090f141a */
[----:B------:R-:W-:-:S03]  /*0320*/  ISETP.GE.U32.AND P2, PT, R24, UR6, PT ;  /* 0x0000000618007c0c */ /* 0x000fc6000bf46070 */
[----:B------:R-:W-:Y:S02]  /*0330*/  @!P1 R2UR UR4, R16 ;  /* 0x00000000100492ca */ /* 0x000fe400000e0000 */
[----:B------:R-:W-:Y:S01]  /*0340*/  @!P1 R2UR UR5, R17 ;  /* 0x00000000110592ca */ /* 0x000fe200000e0000 */
[----:B------:R-:W-:-:S12]  /*0350*/  BSSY.RECONVERGENT B0, `(.L_x_1) ;  /* 0x000001b000007945 */ /* 0x000fd80003800200 */
[----:B------:R0:W5:Y:S01]  /*0360*/  @!P1 LDG.E R21, desc[UR4][R10.64+0x4] ;  /* 0x000004040a159981 */ /* 0x000162000c1e1900 */
[----:B--2---:R-:W-:Y:S02]  /*0370*/  IMAD.U32 R12, R9, -0x2, RZ ;  /* 0xfffffffe090c7824 */ /* 0x004fe400078e00ff */
[----:B---3--:R-:W-:-:S04]  /*0380*/  IMAD.MOV R2, RZ, RZ, -R2 ;  /* 0x000000ffff027224 */ /* 0x008fc800078e0a02 */
[----:B------:R-:W-:Y:S01]  /*0390*/  I2F.F64 R12, R12 ;  /* 0x0000000c000c7312 */ /* 0x000fe20000201c00 */
[----:B----4-:R-:W-:-:S07]  /*03a0*/  IMAD.MOV R25, RZ, RZ, -R14 ;  /* 0x000000ffff197224 */ /* 0x010fce00078e0a0e */
[----:B------:R-:W1:Y:S08]  /*03b0*/  I2F.F64 R2, R2 ;  /* 0x0000000200027312 */ /* 0x000e700000201c00 */
[----:B------:R-:W2:Y:S01]  /*03c0*/  I2F.F64 R8, R25 ;  /* 0x0000001900087312 */ /* 0x000ea20000201c00 */
[----:B-1----:R-:W-:-:S07]  /*03d0*/  DADD R22, R2, R12 ;  /* 0x0000000002167229 */ /* 0x002fce000000000c */
[----:B------:R-:W1:Y:S01]  /*03e0*/  @!P0 I2F.F64 R12, R18 ;  /* 0x00000012000c8312 */ /* 0x000e620000201c00 */
[----:B--2---:R-:W-:Y:S02]  /*03f0*/  DADD R8, R22, R8 ;  /* 0x0000000016087229 */ /* 0x004fe40000000008 */
[----:B------:R0:W5:Y:S06]  /*0400*/  LDG.E R22, desc[UR8][R10.64+-0x4] ;  /* 0xfffffc080a167981 */ /* 0x00016c000c1e1900 */
[----:B-1----:R-:W-:Y:S01]  /*0410*/  @!P0 DADD R8, R8, R12 ;  /* 0x0000000008088229 */ /* 0x002fe2000000000c */
[----:B0-----:R-:W-:Y:S10]  /*0420*/  @P2 BRA `(.L_x_2) ;  /* 0x0000000000342947 */ /* 0x001ff40003800000 */
[----:B------:R-:W-:Y:S01]  /*0430*/  R2UR UR4, R16 ;  /* 0x00000000100472ca */ /* 0x000fe200000e0000 */
[----:B------:R-:W-:Y:S01]  /*0440*/  IMAD.IADD R19, R0, 0x1, R19 ;  /* 0x0000000100137824 */ /* 0x000fe200078e0213 */
[----:B------:R-:W-:Y:S02]  /*0450*/  R2UR UR5, R17 ;  /* 0x00000000110572ca */ /* 0x000fe400000e0000 */
[----:B------:R-:W-:Y:S01]  /*0460*/  R2UR UR8, R16 ;  /* 0x00000000100872ca */ /* 0x000fe200000e0000 */
[----:B------:R-:W-:Y:S01]  /*0470*/  IMAD.WIDE R6, R19, 0x4, R6 ;  /* 0x0000000413067825 */ /* 0x000fe200078e0206 */
[----:B------:R-:W-:-:S09]  /*0480*/  R2UR UR9, R17 ;  /* 0x00000000110972ca */ /* 0x000fd200000e0000 */
[----:B------:R-:W2:Y:S04]  /*0490*/  LDG.E R6, desc[UR4][R6.64] ;  /* 0x0000000406067981 */ /* 0x000ea8000c1e1900 */
[----:B------:R-:W3:Y:S01]  /*04a0*/  LDG.E R12, desc[UR8][R4.64+0x4] ;  /* 0x00000408040c7981 */ /* 0x000ee2000c1e1900 */
[----:B--2---:R-:W-:Y:S01]  /*04b0*/  IMAD.SHL.U32 R10, R6, 0x2, RZ ;  /* 0x00000002060a7824 */ /* 0x004fe200078e00ff */
[----:B---3--:R-:W-:Y:S08]  /*04c0*/  I2F.F64 R12, R12 ;  /* 0x0000000c000c7312 */ /* 0x008ff00000201c00 */
[----:B------:R-:W0:Y:S02]  /*04d0*/  I2F.F64 R10, R10 ;  /* 0x0000000a000a7312 */ /* 0x000e240000201c00 */
[----:B0-----:R-:W-:-:S08]  /*04e0*/  DADD R8, R8, R10 ;  /* 0x0000000008087229 */ /* 0x001fd0000000000a */
[----:B------:R-:W-:-:S11]  /*04f0*/  DADD R8, R8, R12 ;  /* 0x0000000008087229 */ /* 0x000fd6000000000c */
.L_x_2:
[----:B------:R-:W-:Y:S05]  /*0500*/  BSYNC.RECONVERGENT B0 ;  /* 0x0000000000007941 */ /* 0x000fea0003800200 */
.L_x_1:
[----:B------:R-:W-:Y:S02]  /*0510*/  @!P1 R2UR UR4, R16 ;  /* 0x00000000100492ca */ /* 0x000fe400000e0000 */
[----:B------:R-:W-:-:S13]  /*0520*/  @!P1 R2UR UR5, R17 ;  /* 0x00000000110592ca */ /* 0x000fda00000e0000 */
[----:B------:R0:W2:Y:S01]  /*0530*/  @!P1 LDG.E R0, desc[UR4][R4.64+0x4] ;  /* 0x0000040404009981 */ /* 0x0000a2000c1e1900 */
[----:B------:R-:W1:Y:S01]  /*0540*/  I2F.F64 R6, R14 ;  /* 0x0000000e00067312 */ /* 0x000e620000201c00 */
[----:B------:R-:W-:Y:S01]  /*0550*/  ISETP.GE.AND P2, PT, R20, UR7, PT ;  /* 0x0000000714007c0c */ /* 0x000fe2000bf46270 */
[----:B-----5:R-:W-:Y:S01]  /*0560*/  IMAD.U32 R22, R22, -0x2, RZ ;  /* 0xfffffffe16167824 */ /* 0x020fe200078e00ff */
[----:B------:R-:W-:Y:S05]  /*0570*/  WARPSYNC.ALL ;  /* 0x0000000000007948 */ /* 0x000fea0003800000 */
[----:B------:R-:W-:Y:S01]  /*0580*/  @!P1 IMAD.SHL.U32 R21, R21, 0x2, RZ ;  /* 0x0000000215159824 */ /* 0x000fe200078e00ff */
[----:B------:R-:W-:Y:S01]  /*0590*/  BSSY.RECONVERGENT B0, `(.L_x_3) ;  /* 0x0000022000007945 */ /* 0x000fe20003800200 */
[----:B------:R-:W-:-:S02]  /*05a0*/  IMAD.MOV R18, RZ, RZ, -R18 ;  /* 0x000000ffff127224 */ /* 0x000fc400078e0a12 */
[----:B0-----:R-:W-:Y:S01]  /*05b0*/  @!P1 I2F.F64 R4, R21 ;  /* 0x0000001500049312 */ /* 0x001fe20000201c00 */
[----:B------:R-:W-:Y:S01]  /*05c0*/  IMAD.MOV.U32 R12, RZ, RZ, 0x0 ;  /* 0x00000000ff0c7424 */ /* 0x000fe200078e00ff */
[----:B-1----:R-:W-:Y:S01]  /*05d0*/  FSEL R10, R6, RZ, !P2 ;  /* 0x000000ff060a7208 */ /* 0x002fe20005000000 */
[----:B------:R-:W-:Y:S01]  /*05e0*/  IMAD.MOV.U32 R13, RZ, RZ, 0x3fd80000 ;  /* 0x3fd80000ff0d7424 */ /* 0x000fe200078e00ff */
[----:B------:R-:W-:-:S04]  /*05f0*/  FSEL R11, R7, -RZ, !P2 ;  /* 0x800000ff070b7208 */ /* 0x000fc80005000000 */
[----:B------:R-:W0:Y:S02]  /*0600*/  I2F.F64 R6, R22 ;  /* 0x0000001600067312 */ /* 0x000e240000201c00 */
[----:B------:R-:W-:-:S08]  /*0610*/  DADD R2, R2, R10 ;  /* 0x0000000002027229 */ /* 0x000fd0000000000a */
[----:B0-----:R-:W-:Y:S01]  /*0620*/  DADD R2, R2, R6 ;  /* 0x0000000002027229 */ /* 0x001fe20000000006 */
[----:B------:R-:W0:Y:S07]  /*0630*/  I2F.F64 R6, R18 ;  /* 0x0000001200067312 */ /* 0x000e2e0000201c00 */
[----:B------:R-:W-:-:S08]  /*0640*/  @!P1 DADD R2, R2, R4 ;  /* 0x0000000002029229 */ /* 0x000fd00000000004 */
[----:B0-----:R-:W-:Y:S02]  /*0650*/  DADD R4, R6, R2 ;  /* 0x0000000006047229 */ /* 0x001fe40000000002 */
[----:B------:R-:W-:Y:S01]  /*0660*/  DMUL R2, R8, R8 ;  /* 0x0000000808027228 */ /* 0x000fe20000000000 */
[----:B------:R-:W-:Y:S06]  /*0670*/  BAR.SYNC.DEFER_BLOCKING 0x0 ;  /* 0x0000000000007b1d */ /* 0x000fec0000010000 */
[----:B--2---:R-:W0:Y:S02]  /*0680*/  @!P1 I2F.F64 R10, R0 ;  /* 0x00000000000a9312 */ /* 0x004e240000201c00 */
[----:B0-----:R-:W-:-:S08]  /*0690*/  @!P1 DADD R4, R4, R10 ;  /* 0x0000000004049229 */ /* 0x001fd0000000000a */
[----:B------:R-:W-:-:S06]  /*06a0*/  DFMA R2, R4, R4, R2 ;  /* 0x000000040402722b */ /* 0x000fcc0000000002 */
[----:B------:R-:W0:Y:S04]  /*06b0*/  MUFU.RSQ64H R11, R3 ;  /* 0x00000003000b7308 */ /* 0x000e280000001c00 */
[----:B------:R-:W-:-:S05]  /*06c0*/  VIADD R10, R3, 0xfcb00000 ;  /* 0xfcb00000030a7836 */ /* 0x000fca0000000000 */
[----:B------:R-:W-:Y:S01]  /*06d0*/  ISETP.GE.U32.AND P0, PT, R10, 0x7ca00000, PT ;  /* 0x7ca000000a00780c */ /* 0x000fe20003f06070 */
[----:B0-----:R-:W-:-:S08]  /*06e0*/  DMUL R6, R10, R10 ;  /* 0x0000000a0a067228 */ /* 0x001fd00000000000 */
[----:B------:R-:W-:-:S08]  /*06f0*/  DFMA R6, R2, -R6, 1 ;  /* 0x3ff000000206742b */ /* 0x000fd00000000806 */
[----:B------:R-:W-:Y:S02]  /*0700*/  DFMA R12, R6, R12, 0.5 ;  /* 0x3fe00000060c742b */ /* 0x000fe4000000000c */
[----:B------:R-:W-:-:S08]  /*0710*/  DMUL R6, R10, R6 ;  /* 0x000000060a067228 */ /* 0x000fd00000000000 */
[----:B------:R-:W-:-:S08]  /*0720*/  DFMA R20, R12, R6, R10 ;  /* 0x000000060c14722b */ /* 0x000fd0000000000a */
[----:B------:R-:W-:Y:S02]  /*0730*/  DMUL R12, R2, R20 ;  /* 0x00000014020c7228 */ /* 0x000fe40000000000 */
[----:B------:R-:W-:Y:S02]  /*0740*/  VIADD R19, R21, 0xfff00000 ;  /* 0xfff0000015137836 */ /* 0x000fe40000000000 */
[----:B------:R-:W-:-:S04]  /*0750*/  IMAD.MOV.U32 R18, RZ, RZ, R20 ;  /* 0x000000ffff127224 */ /* 0x000fc800078e0014 */
[----:B------:R-:W-:-:S08]  /*0760*/  DFMA R22, R12, -R12, R2 ;  /* 0x8000000c0c16722b */ /* 0x000fd00000000002 */
[----:B------:R-:W-:Y:S01]  /*0770*/  DFMA R6, R22, R18, R12 ;  /* 0x000000121606722b */ /* 0x000fe2000000000c */
[----:B------:R-:W-:Y:S10]  /*0780*/  @!P0 BRA `(.L_x_4) ;  /* 0x0000000000088947 */ /* 0x000ff40003800000 */
[----:B------:R-:W-:-:S07]  /*0790*/  MOV R0, 0x7b0 ;  /* 0x000007b000007802 */ /* 0x000fce0000000f00 */
[----:B------:R-:W-:Y:S05]  /*07a0*/  CALL.REL.NOINC `($__internal_1_$__cuda_sm20_dsqrt_rn_f64_mediumpath_v1) ;  /* 0x0000000c00d47944 */ /* 0x000fea0003c00000 */
.L_x_4:
[----:B------:R-:W-:Y:S05]  /*07b0*/  BSYNC.RECONVERGENT B0 ;  /* 0x0000000000007941 */ /* 0x000fea0003800200 */
.L_x_3:
[----:B------:R-:W0:Y:S01]  /*07c0*/  MUFU.RCP64H R3, R9 ;  /* 0x0000000900037308 */ /* 0x000e220000001800 */
[----:B------:R-:W-:Y:S01]  /*07d0*/  IMAD.MOV.U32 R2, RZ, RZ, 0x1 ;  /* 0x00000001ff027424 */ /* 0x000fe200078e00ff */
[----:B------:R-:W1:Y:S01]  /*07e0*/  LDCU UR4, c[0x0][0x39c] ;  /* 0x00007380ff0477ac */ /* 0x000e620008000800 */
[----:B------:R-:W-:Y:S01]  /*07f0*/  R2UR UR8, R16 ;  /* 0x00000000100872ca */ /* 0x000fe200000e0000 */
[----:B------:R-:W-:Y:S01]  /*0800*/  BSSY.RECONVERGENT B0, `(.L_x_5) ;  /* 0x000001d000007945 */ /* 0x000fe20003800200 */
[----:B------:R-:W-:Y:S02]  /*0810*/  R2UR UR9, R17 ;  /* 0x00000000110972ca */ /* 0x000fe400000e0000 */
[----:B------:R-:W-:Y:S01]  /*0820*/  FSETP.GEU.AND P1, PT, |R5|, 6.5827683646048100446e-37, PT ;  /* 0x036000000500780b */ /* 0x000fe20003f2e200 */
[----:B------:R-:W2:Y:S01]  /*0830*/  F2I.F64.TRUNC R6, R6 ;  /* 0x0000000600067311 */ /* 0x000ea2000030d100 */
[----:B0-----:R-:W-:Y:S01]  /*0840*/  DFMA R10, R2, -R8, 1 ;  /* 0x3ff00000020a742b */ /* 0x001fe20000000808 */
[----:B-1----:R-:W-:Y:S01]  /*0850*/  VIADD R15, R15, UR4 ;  /* 0x000000040f0f7c36 */ /* 0x002fe20008000000 */
[----:B--2---:R-:W-:-:S06]  /*0860*/  VIMNMX.RELU R0, PT, PT, R6, 0xff, PT ;  /* 0x000000ff06007848 */ /* 0x004fcc0003fe1100 */
[----:B------:R-:W-:Y:S01]  /*0870*/  DFMA R10, R10, R10, R10 ;  /* 0x0000000a0a0a722b */ /* 0x000fe2000000000a */
[----:B------:R-:W-:-:S07]  /*0880*/  I2FP.F32.U32 R23, R0 ;  /* 0x0000000000177245 */ /* 0x000fce0000201000 */
[----:B------:R-:W-:Y:S01]  /*0890*/  DFMA R10, R2, R10, R2 ;  /* 0x0000000a020a722b */ /* 0x000fe20000000002 */
[----:B------:R-:W0:Y:S07]  /*08a0*/  LDC.64 R2, c[0x0][0x388] ;  /* 0x0000e200ff027b82 */ /* 0x000e2e0000000a00 */
[----:B------:R-:W-:-:S08]  /*08b0*/  DFMA R12, R10, -R8, 1 ;  /* 0x3ff000000a0c742b */ /* 0x000fd00000000808 */
[----:B------:R-:W-:-:S08]  /*08c0*/  DFMA R12, R10, R12, R10 ;  /* 0x0000000c0a0c722b */ /* 0x000fd0000000000a */
[----:B------:R-:W-:Y:S01]  /*08d0*/  DMUL R18, R12, R4 ;  /* 0x000000040c127228 */ /* 0x000fe20000000000 */
[----:B0-----:R-:W-:-:S05]  /*08e0*/  IMAD.WIDE R10, R15, 0x4, R2 ;  /* 0x000000040f0a7825 */ /* 0x001fca00078e0202 */
[----:B------:R0:W-:Y:S02]  /*08f0*/  STG.E desc[UR8][R10.64], R23 ;  /* 0x000000170a007986 */ /* 0x0001e4000c101908 */
[----:B------:R-:W-:-:S08]  /*0900*/  DFMA R20, R18, -R8, R4 ;  /* 0x800000081214722b */ /* 0x000fd00000000004 */
[----:B------:R-:W-:-:S10]  /*0910*/  DFMA R2, R12, R20, R18 ;  /* 0x000000140c02722b */ /* 0x000fd40000000012 */
[----:B------:R-:W-:-:S05]  /*0920*/  FFMA R0, RZ, R9, R3 ;  /* 0x00000009ff007223 */ /* 0x000fca0000000003 */
[----:B------:R-:W-:-:S13]  /*0930*/  FSETP.GT.AND P0, PT, |R0|, 1.469367938527859385e-39, PT ;  /* 0x001000000000780b */ /* 0x000fda0003f04200 */
[----:B0-----:R-:W-:Y:S05]  /*0940*/  @P0 BRA P1, `(.L_x_6) ;  /* 0x0000000000200947 */ /* 0x001fea0000800000 */
[----:B------:R-:W-:Y:S01]  /*0950*/  IMAD.MOV.U32 R2, RZ, RZ, R4 ;  /* 0x000000ffff027224 */ /* 0x000fe200078e0004 */
[----:B------:R-:W-:Y:S01]  /*0960*/  MOV R0, 0x9b0 ;  /* 0x000009b000007802 */ /* 0x000fe20000000f00 */
[----:B------:R-:W-:Y:S02]  /*0970*/  IMAD.MOV.U32 R3, RZ, RZ, R5 ;  /* 0x000000ffff037224 */ /* 0x000fe400078e0005 */
[----:B------:R-:W-:Y:S02]  /*0980*/  IMAD.MOV.U32 R6, RZ, RZ, R8 ;  /* 0x000000ffff067224 */ /* 0x000fe400078e0008 */
[----:B------:R-:W-:-:S07]  /*0990*/  IMAD.MOV.U32 R7, RZ, RZ, R9 ;  /* 0x000000ffff077224 */ /* 0x000fce00078e0009 */
[----:B------:R-:W-:Y:S05]  /*09a0*/  CALL.REL.NOINC `($__internal_0_$__cuda_sm20_div_rn_f64_full) ;  /* 0x0000000400dc7944 */ /* 0x000fea0003c00000 */
[----:B------:R-:W-:Y:S02]  /*09b0*/  IMAD.MOV.U32 R2, RZ, RZ, R10 ;  /* 0x000000ffff027224 */ /* 0x000fe400078e000a */
[----:B------:R-:W-:-:S07]  /*09c0*/  IMAD.MOV.U32 R3, RZ, RZ, R11 ;  /* 0x000000ffff037224 */ /* 0x000fce00078e000b */
.L_x_6:
[----:B------:R-:W-:Y:S05]  /*09d0*/  BSYNC.RECONVERGENT B0 ;  /* 0x0000000000007941 */ /* 0x000fea0003800200 */
.L_x_5:
[----:B------:R-:W-:Y:S01]  /*09e0*/  DSETP.GT.AND P0, PT, |R2|, 1, PT ;  /* 0x3ff000000200742a */ /* 0x000fe20003f04200 */
[----:B------:R-:W-:Y:S01]  /*09f0*/  BSSY.RECONVERGENT B0, `(.L_x_7) ;  /* 0x000000d000007945 */ /* 0x000fe20003800200 */
[----:B------:R-:W-:-:S10]  /*0a00*/  DADD R4, -RZ, |R2| ;  /* 0x00000000ff047229 */ /* 0x000fd40000000502 */
[----:B------:R-:W-:Y:S02]  /*0a10*/  IMAD.MOV.U32 R6, RZ, RZ, R4 ;  /* 0x000000ffff067224 */ /* 0x000fe400078e0004 */
[----:B------:R-:W-:Y:S01]  /*0a20*/  IMAD.MOV.U32 R7, RZ, RZ, R5 ;  /* 0x000000ffff077224 */ /* 0x000fe200078e0005 */
[----:B------:R-:W-:Y:S06]  /*0a30*/  @!P0 BRA `(.L_x_8) ;  /* 0x0000000000208947 */ /* 0x000fec0003800000 */
[----:B------:R-:W0:Y:S01]  /*0a40*/  MUFU.RCP64H R5, R5 ;  /* 0x0000000500057308 */ /* 0x000e220000001800 */
[----:B------:R-:W-:Y:S01]  /*0a50*/  IMAD.MOV.U32 R4, RZ, RZ, RZ ;  /* 0x000000ffff047224 */ /* 0x000fe200078e00ff */
[----:B------:R-:W-:-:S05]  /*0a60*/  DSETP.NEU.AND P1, PT, |R2|, +INF , PT ;  /* 0x7ff000000200742a */ /* 0x000fca0003f2d200 */
[----:B0-----:R-:W-:-:S08]  /*0a70*/  DFMA R6, R4, -|R2|, 1 ;  /* 0x3ff000000406742b */ /* 0x001fd00000000c02 */
[----:B------:R-:W-:-:S08]  /*0a80*/  DFMA R6, R6, R6, R6 ;  /* 0x000000060606722b */ /* 0x000fd00000000006 */
[----:B------:R-:W-:-:S10]  /*0a90*/  DFMA R6, R4, R6, R4 ;  /* 0x000000060406722b */ /* 0x000fd40000000004 */
[----:B------:R-:W-:Y:S02]  /*0aa0*/  FSEL R6, R6, RZ, P1 ;  /* 0x000000ff06067208 */ /* 0x000fe40000800000 */
[----:B------:R-:W-:-:S07]  /*0ab0*/  FSEL R7, R7, RZ, P1 ;  /* 0x000000ff07077208 */ /* 0x000fce0000800000 */
.L_x_8:
[----:B------:R-:W-:Y:S05]  /*0ac0*/  BSYNC.RECONVERGENT B0 ;  /* 0x0000000000007941 */ /* 0x000fea0003800200 */
.L_x_7:
[----:B------:R-:W-:Y:S01]  /*0ad0*/  DMUL R4, R6, R6 ;  /* 0x0000000606047228 */ /* 0x000fe20000000000 */
[----:B------:R-:W-:Y:S01]  /*0ae0*/  IMAD.MOV.U32 R8, RZ, RZ, -0x2449a4b7 ;  /* 0xdbb65b49ff087424 */ /* 0x000fe200078e00ff */
[----:B------:R-:W-:Y:S01]  /*0af0*/  UMOV UR4, 0x2a25ff7e ;  /* 0x2a25ff7e00047882 */ /* 0x000fe20000000000 */
[----:B------:R-:W-:Y:S01]  /*0b00*/  IMAD.MOV.U32 R9, RZ, RZ, 0x3f2d3b63 ;  /* 0x3f2d3b63ff097424 */ /* 0x000fe200078e00ff */
[----:B------:R-:W-:Y:S01]  /*0b10*/  UMOV UR5, 0x3ef53e1d ;  /* 0x3ef53e1d00057882 */ /* 0x000fe20000000000 */
[----:B------:R-:W0:Y:S01]  /*0b20*/  MUFU.RCP64H R13, 3.1415920257568359375 ;  /* 0x400921fb000d7908 */ /* 0x000e220000001800 */
[----:B------:R-:W-:Y:S01]  /*0b30*/  IMAD.MOV.U32 R12, RZ, RZ, 0x1 ;  /* 0x00000001ff0c7424 */ /* 0x000fe200078e00ff */
[----:B------:R-:W-:Y:S02]  /*0b40*/  BSSY.RECONVERGENT B0, `(.L_x_9) ;  /* 0x0000054000007945 */ /* 0x000fe40003800200 */
[----:B------:R-:W-:Y:S01]  /*0b50*/  DFMA R8, R4, -UR4, R8 ;  /* 0x8000000404087c2b */ /* 0x000fe20008000008 */
[----:B------:R-:W-:Y:S01]  /*0b60*/  UMOV UR4, 0x8dde082e ;  /* 0x8dde082e00047882 */ /* 0x000fe20000000000 */
[----:B------:R-:W-:-:S06]  /*0b70*/  UMOV UR5, 0x3f531278 ;  /* 0x3f53127800057882 */ /* 0x000fcc0000000000 */
[----:B------:R-:W-:Y:S01]  /*0b80*/  DFMA R8, R4, R8, -UR4 ;  /* 0x8000000404087e2b */ /* 0x000fe20008000008 */
[----:B------:R-:W-:Y:S01]  /*0b90*/  UMOV UR4, 0xc8249315 ;  /* 0xc824931500047882 */ /* 0x000fe20000000000 */
[----:B------:R-:W-:-:S06]  /*0ba0*/  UMOV UR5, 0x3f6f9690 ;  /* 0x3f6f969000057882 */ /* 0x000fcc0000000000 */
[----:B------:R-:W-:Y:S01]  /*0bb0*/  DFMA R8, R4, R8, UR4 ;  /* 0x0000000404087e2b */ /* 0x000fe20008000008 */
        /* <DEDUP_REMOVED lines=46> */
[----:B------:R-:W-:Y:S01]  /*0ea0*/  IMAD.MOV.U32 R8, RZ, RZ, 0x54442d18 ;  /* 0x54442d18ff087424 */ /* 0x000fe200078e00ff */
[----:B------:R-:W-:Y:S01]  /*0eb0*/  UMOV UR5, 0x3ff921fb ;  /* 0x3ff921fb00057882 */ /* 0x000fe20000000000 */
[----:B------:R-:W-:-:S04]  /*0ec0*/  IMAD.MOV.U32 R9, RZ, RZ, 0x400921fb ;  /* 0x400921fbff097424 */ /* 0x000fc800078e00ff */
[----:B------:R-:W-:Y:S02]  /*0ed0*/  DMUL R10, R4, R10 ;  /* 0x0000000a040a7228 */ /* 0x000fe40000000000 */
[----:B0-----:R-:W-:-:S06]  /*0ee0*/  DFMA R4, R12, -R8, 1 ;  /* 0x3ff000000c04742b */ /* 0x001fcc0000000808 */
[----:B------:R-:W-:Y:S02]  /*0ef0*/  DFMA R10, R10, R6, R6 ;  /* 0x000000060a0a722b */ /* 0x000fe40000000006 */
[----:B------:R-:W-:-:S06]  /*0f00*/  DFMA R6, R4, R4, R4 ;  /* 0x000000040406722b */ /* 0x000fcc0000000004 */
[----:B------:R-:W-:Y:S02]  /*0f10*/  DADD R4, -R10, UR4 ;  /* 0x000000040a047e29 */ /* 0x000fe40008000100 */
[----:B------:R-:W-:-:S08]  /*0f20*/  DFMA R6, R12, R6, R12 ;  /* 0x000000060c06722b */ /* 0x000fd0000000000c */
[----:B------:R-:W-:Y:S01]  /*0f30*/  FSEL R2, R5, R11, P0 ;  /* 0x0000000b05027208 */ /* 0x000fe20000000000 */
[----:B------:R-:W-:Y:S01]  /*0f40*/  DFMA R12, R6, -R8, 1 ;  /* 0x3ff00000060c742b */ /* 0x000fe20000000808 */
[----:B------:R-:W-:Y:S02]  /*0f50*/  FSEL R4, R4, R10, P0 ;  /* 0x0000000a04047208 */ /* 0x000fe40000000000 */
[----:B------:R-:W-:-:S05]  /*0f60*/  LOP3.LUT R5, R2, 0x80000000, R3, 0xb8, !PT ;  /* 0x8000000002057812 */ /* 0x000fca00078eb803 */
[----:B------:R-:W-:Y:S02]  /*0f70*/  DFMA R12, R6, R12, R6 ;  /* 0x0000000c060c722b */ /* 0x000fe40000000006 */
[----:B------:R-:W-:-:S08]  /*0f80*/  DMUL R4, R4, 180 ;  /* 0x4066800004047828 */ /* 0x000fd00000000000 */
[----:B------:R-:W-:Y:S02]  /*0f90*/  DMUL R2, R4, R12 ;  /* 0x0000000c04027228 */ /* 0x000fe40000000000 */
[----:B------:R-:W-:-:S06]  /*0fa0*/  FSETP.GEU.AND P1, PT, |R5|, 6.5827683646048100446e-37, PT ;  /* 0x036000000500780b */ /* 0x000fcc0003f2e200 */
[----:B------:R-:W-:-:S08]  /*0fb0*/  DFMA R8, R2, -R8, R4 ;  /* 0x800000080208722b */ /* 0x000fd00000000004 */
[----:B------:R-:W-:-:S10]  /*0fc0*/  DFMA R2, R12, R8, R2 ;  /* 0x000000080c02722b */ /* 0x000fd40000000002 */
[----:B------:R-:W-:-:S05]  /*0fd0*/  FFMA R0, RZ, 2.1426990032196044922, R3 ;  /* 0x400921fbff007823 */ /* 0x000fca0000000003 */
[----:B------:R-:W-:-:S13]  /*0fe0*/  FSETP.GT.AND P0, PT, |R0|, 1.469367938527859385e-39, PT ;  /* 0x001000000000780b */ /* 0x000fda0003f04200 */
[----:B------:R-:W-:Y:S05]  /*0ff0*/  @P0 BRA P1, `(.L_x_10) ;  /* 0x0000000000200947 */ /* 0x000fea0000800000 */
[----:B------:R-:W-:Y:S01]  /*1000*/  IMAD.MOV.U32 R2, RZ, RZ, R4 ;  /* 0x000000ffff027224 */ /* 0x000fe200078e0004 */
[----:B------:R-:W-:Y:S01]  /*1010*/  MOV R0, 0x1060 ;  /* 0x0000106000007802 */ /* 0x000fe20000000f00 */
[----:B------:R-:W-:Y:S02]  /*1020*/  IMAD.MOV.U32 R3, RZ, RZ, R5 ;  /* 0x000000ffff037224 */ /* 0x000fe400078e0005 */
[----:B------:R-:W-:Y:S02]  /*1030*/  IMAD.MOV.U32 R6, RZ, RZ, 0x54442d18 ;  /* 0x54442d18ff067424 */ /* 0x000fe400078e00ff */
[----:B------:R-:W-:-:S07]  /*1040*/  IMAD.MOV.U32 R7, RZ, RZ, 0x400921fb ;  /* 0x400921fbff077424 */ /* 0x000fce00078e00ff */
[----:B------:R-:W-:Y:S05]  /*1050*/  CALL.REL.NOINC `($__internal_0_$__cuda_sm20_div_rn_f64_full) ;  /* 0x0000000000307944 */ /* 0x000fea0003c00000 */
[----:B------:R-:W-:Y:S02]  /*1060*/  IMAD.MOV.U32 R2, RZ, RZ, R10 ;  /* 0x000000ffff027224 */ /* 0x000fe400078e000a */
[----:B------:R-:W-:-:S07]  /*1070*/  IMAD.MOV.U32 R3, RZ, RZ, R11 ;  /* 0x000000ffff037224 */ /* 0x000fce00078e000b */
.L_x_10:
[----:B------:R-:W-:Y:S05]  /*1080*/  BSYNC.RECONVERGENT B0 ;  /* 0x0000000000007941 */ /* 0x000fea0003800200 */
.L_x_9:
[----:B------:R-:W0:Y:S01]  /*1090*/  LDC.64 R4, c[0x0][0x390] ;  /* 0x0000e400ff047b82 */ /* 0x000e220000000a00 */
[----:B------:R-:W1:Y:S01]  /*10a0*/  F2F.F32.F64 R3, R2 ;  /* 0x0000000200037310 */ /* 0x000e620000301000 */
[----:B------:R-:W-:Y:S02]  /*10b0*/  R2UR UR4, R16 ;  /* 0x00000000100472ca */ /* 0x000fe400000e0000 */
[----:B------:R-:W-:Y:S01]  /*10c0*/  R2UR UR5, R17 ;  /* 0x00000000110572ca */ /* 0x000fe200000e0000 */
[----:B0-----:R-:W-:-:S12]  /*10d0*/  IMAD.WIDE R4, R15, 0x4, R4 ;  /* 0x000000040f047825 */ /* 0x001fd800078e0204 */
[----:B-1----:R0:W-:Y:S02]  /*10e0*/  STG.E desc[UR4][R4.64], R3 ;  /* 0x0000000304007986 */ /* 0x0021e4000c101904 */
.L_x_0:
[----:B------:R-:W-:Y:S05]  /*10f0*/  WARPSYNC.ALL ;  /* 0x0000000000007948 */ /* 0x000fea0003800000 */
[----:B------:R-:W-:Y:S06]  /*1100*/  BAR.SYNC.DEFER_BLOCKING 0x0 ;  /* 0x0000000000007b1d */ /* 0x000fec0000010000 */
[----:B------:R-:W-:Y:S05]  /*1110*/  EXIT ;  /* 0x000000000000794d */ /* 0x000fea0003800000 */
        .weak           $__internal_0_$__cuda_sm20_div_rn_f64_full
        .type           $__internal_0_$__cuda_sm20_div_rn_f64_full,@function
        .size           $__internal_0_$__cuda_sm20_div_rn_f64_full,($__internal_1_$__cuda_sm20_dsqrt_rn_f64_mediumpath_v1 - $__internal_0_$__cuda_sm20_div_rn_f64_full)
$__internal_0_$__cuda_sm20_div_rn_f64_full:
[C---:B------:R-:W-:Y:S01]  /*1120*/  FSETP.GEU.AND P0, PT, |R7|.reuse, 1.469367938527859385e-39, PT ;  /* 0x001000000700780b */ /* 0x040fe20003f0e200 */
[----:B------:R-:W-:Y:S01]  /*1130*/  IMAD.MOV.U32 R9, RZ, RZ, R3 ;  /* 0x000000ffff097224 */ /* 0x000fe200078e0003 */
[C---:B------:R-:W-:Y:S01]  /*1140*/  LOP3.LUT R4, R7.reuse, 0x800fffff, RZ, 0xc0, !PT ;  /* 0x800fffff07047812 */ /* 0x040fe200078ec0ff */
[----:B------:R-:W-:Y:S01]  /*1150*/  IMAD.MOV.U32 R18, RZ, RZ, 0x1 ;  /* 0x00000001ff127424 */ /* 0x000fe200078e00ff */
[----:B------:R-:W-:Y:S01]  /*1160*/  LOP3.LUT R13, R7, 0x7ff00000, RZ, 0xc0, !PT ;  /* 0x7ff00000070d7812 */ /* 0x000fe200078ec0ff */
[----:B------:R-:W-:Y:S01]  /*1170*/  IMAD.MOV.U32 R8, RZ, RZ, R2 ;  /* 0x000000ffff087224 */ /* 0x000fe200078e0002 */
[----:B------:R-:W-:Y:S01]  /*1180*/  LOP3.LUT R5, R4, 0x3ff00000, RZ, 0xfc, !PT ;  /* 0x3ff0000004057812 */ /* 0x000fe200078efcff */
[----:B------:R-:W-:Y:S01]  /*1190*/  IMAD.MOV.U32 R4, RZ, RZ, R6 ;  /* 0x000000ffff047224 */ /* 0x000fe200078e0006 */
[C---:B------:R-:W-:Y:S01]  /*11a0*/  FSETP.GEU.AND P2, PT, |R9|.reuse, 1.469367938527859385e-39, PT ;  /* 0x001000000900780b */ /* 0x040fe20003f4e200 */
[----:B------:R-:W-:Y:S01]  /*11b0*/  IMAD.MOV.U32 R14, RZ, RZ, R13 ;  /* 0x000000ffff0e7224 */ /* 0x000fe200078e000d */
[----:B------:R-:W-:Y:S01]  /*11c0*/  LOP3.LUT R10, R9, 0x7ff00000, RZ, 0xc0, !PT ;  /* 0x7ff00000090a7812 */ /* 0x000fe200078ec0ff */
[----:B------:R-:W-:Y:S02]  /*11d0*/  BSSY.RECONVERGENT B1, `(.L_x_11) ;  /* 0x000004f000017945 */ /* 0x000fe40003800200 */
[----:B------:R-:W-:Y:S01]  /*11e0*/  @!P0 DMUL R4, R6, 8.98846567431157953865e+307 ;  /* 0x7fe0000006048828 */ /* 0x000fe20000000000 */
[----:B------:R-:W-:-:S05]  /*11f0*/  ISETP.GE.U32.AND P1, PT, R10, R13, PT ;  /* 0x0000000d0a00720c */ /* 0x000fca0003f26070 */
[----:B------:R-:W0:Y:S02]  /*1200*/  MUFU.RCP64H R19, R5 ;  /* 0x0000000500137308 */ /* 0x000e240000001800 */
[----:B------:R-:W-:Y:S01]  /*1210*/  @!P2 LOP3.LUT R11, R7, 0x7ff00000, RZ, 0xc0, !PT ;  /* 0x7ff00000070ba812 */ /* 0x000fe200078ec0ff */
[----:B------:R-:W-:Y:S01]  /*1220*/  @!P2 IMAD.MOV.U32 R20, RZ, RZ, RZ ;  /* 0x000000ffff14a224 */ /* 0x000fe200078e00ff */
[----:B------:R-:W-:Y:S02]  /*1230*/  @!P0 LOP3.LUT R14, R5, 0x7ff00000, RZ, 0xc0, !PT ;  /* 0x7ff00000050e8812 */ /* 0x000fe400078ec0ff */
[----:B------:R-:W-:Y:S01]  /*1240*/  @!P2 ISETP.GE.U32.AND P3, PT, R10, R11, PT ;  /* 0x0000000b0a00a20c */ /* 0x000fe20003f66070 */
[----:B------:R-:W-:Y:S02]  /*1250*/  IMAD.MOV.U32 R11, RZ, RZ, 0x1ca00000 ;  /* 0x1ca00000ff0b7424 */ /* 0x000fe400078e00ff */
[----:B------:R-:W-:-:S03]  /*1260*/  VIADD R24, R14, 0xffffffff ;  /* 0xffffffff0e187836 */ /* 0x000fc60000000000 */
[----:B------:R-:W-:-:S04]  /*1270*/  @!P2 SEL R21, R11, 0x63400000, !P3 ;  /* 0x634000000b15a807 */ /* 0x000fc80005800000 */
[----:B------:R-:W-:Y:S01]  /*1280*/  @!P2 LOP3.LUT R21, R21, 0x80000000, R9, 0xf8, !PT ;  /* 0x800000001515a812 */ /* 0x000fe200078ef809 */
[----:B0-----:R-:W-:-:S03]  /*1290*/  DFMA R2, R18, -R4, 1 ;  /* 0x3ff000001202742b */ /* 0x001fc60000000804 */
[----:B------:R-:W-:-:S05]  /*12a0*/  @!P2 LOP3.LUT R21, R21, 0x100000, RZ, 0xfc, !PT ;  /* 0x001000001515a812 */ /* 0x000fca00078efcff */
[----:B------:R-:W-:-:S08]  /*12b0*/  DFMA R2, R2, R2, R2 ;  /* 0x000000020202722b */ /* 0x000fd00000000002 */
[----:B------:R-:W-:Y:S01]  /*12c0*/  DFMA R18, R18, R2, R18 ;  /* 0x000000021212722b */ /* 0x000fe20000000012 */
[----:B------:R-:W-:Y:S01]  /*12d0*/  SEL R3, R11, 0x63400000, !P1 ;  /* 0x634000000b037807 */ /* 0x000fe20004800000 */
[----:B------:R-:W-:-:S03]  /*12e0*/  IMAD.MOV.U32 R2, RZ, RZ, R8 ;  /* 0x000000ffff027224 */ /* 0x000fc600078e0008 */
[----:B------:R-:W-:-:S03]  /*12f0*/  LOP3.LUT R3, R3, 0x800fffff, R9, 0xf8, !PT ;  /* 0x800fffff03037812 */ /* 0x000fc600078ef809 */
[----:B------:R-:W-:-:S03]  /*1300*/  DFMA R22, R18, -R4, 1 ;  /* 0x3ff000001216742b */ /* 0x000fc60000000804 */
[----:B------:R-:W-:-:S05]  /*1310*/  @!P2 DFMA R2, R2, 2, -R20 ;  /* 0x400000000202a82b */ /* 0x000fca0000000814 */
[----:B------:R-:W-:Y:S01]  /*1320*/  DFMA R18, R18, R22, R18 ;  /* 0x000000161212722b */ /* 0x000fe20000000012 */
[----:B------:R-:W-:-:S04]  /*1330*/  IMAD.MOV.U32 R23, RZ, RZ, R10 ;  /* 0x000000ffff177224 */ /* 0x000fc800078e000a */
[----:B------:R-:W-:-:S03]  /*1340*/  @!P2 LOP3.LUT R23, R3, 0x7ff00000, RZ, 0xc0, !PT ;  /* 0x7ff000000317a812 */ /* 0x000fc600078ec0ff */
[----:B------:R-:W-:Y:S02]  /*1350*/  DMUL R20, R18, R2 ;  /* 0x0000000212147228 */ /* 0x000fe40000000000 */
[----:B------:R-:W-:-:S05]  /*1360*/  VIADD R22, R23, 0xffffffff ;  /* 0xffffffff17167836 */ /* 0x000fca0000000000 */
[----:B------:R-:W-:Y:S01]  /*1370*/  ISETP.GT.U32.AND P0, PT, R22, 0x7feffffe, PT ;  /* 0x7feffffe1600780c */ /* 0x000fe20003f04070 */
[----:B------:R-:W-:-:S03]  /*1380*/  DFMA R12, R20, -R4, R2 ;  /* 0x80000004140c722b */ /* 0x000fc60000000002 */
[----:B------:R-:W-:-:S05]  /*1390*/  ISETP.GT.U32.OR P0, PT, R24, 0x7feffffe, P0 ;  /* 0x7feffffe1800780c */ /* 0x000fca0000704470 */
[----:B------:R-:W-:-:S08]  /*13a0*/  DFMA R12, R18, R12, R20 ;  /* 0x0000000c120c722b */ /* 0x000fd00000000014 */
[----:B------:R-:W-:Y:S05]  /*13b0*/  @P0 BRA `(.L_x_12) ;  /* 0x00000000006c0947 */ /* 0x000fea0003800000 */
[----:B------:R-:W-:-:S04]  /*13c0*/  LOP3.LUT R9, R7, 0x7ff00000, RZ, 0xc0, !PT ;  /* 0x7ff0000007097812 */ /* 0x000fc800078ec0ff */
[CC--:B------:R-:W-:Y:S02]  /*13d0*/  VIADDMNMX R8, R10.reuse, -R9.reuse, 0xb9600000, !PT ;  /* 0xb96000000a087446 */ /* 0x0c0fe40007800909 */
[----:B------:R-:W-:Y:S02]  /*13e0*/  ISETP.GE.U32.AND P0, PT, R10, R9, PT ;  /* 0x000000090a00720c */ /* 0x000fe40003f06070 */
[----:B------:R-:W-:Y:S02]  /*13f0*/  VIMNMX R8, PT, PT, R8, 0x46a00000, PT ;  /* 0x46a0000008087848 */ /* 0x000fe40003fe0100 */
[----:B------:R-:W-:-:S05]  /*1400*/  SEL R11, R11, 0x63400000, !P0 ;  /* 0x634000000b0b7807 */ /* 0x000fca0004000000 */
[----:B------:R-:W-:Y:S02]  /*1410*/  IMAD.IADD R14, R8, 0x1, -R11 ;  /* 0x00000001080e7824 */ /* 0x000fe400078e0a0b */
[----:B------:R-:W-:Y:S02]  /*1420*/  IMAD.MOV.U32 R8, RZ, RZ, RZ ;  /* 0x000000ffff087224 */ /* 0x000fe400078e00ff */
[----:B------:R-:W-:-:S06]  /*1430*/  VIADD R9, R14, 0x7fe00000 ;  /* 0x7fe000000e097836 */ /* 0x000fcc0000000000 */
[----:B------:R-:W-:-:S10]  /*1440*/  DMUL R10, R12, R8 ;  /* 0x000000080c0a7228 */ /* 0x000fd40000000000 */
[----:B------:R-:W-:-:S13]  /*1450*/  FSETP.GTU.AND P0, PT, |R11|, 1.469367938527859385e-39, PT ;  /* 0x001000000b00780b */ /* 0x000fda0003f0c200 */
[----:B------:R-:W-:Y:S05]  /*1460*/  @P0 BRA `(.L_x_13) ;  /* 0x0000000000940947 */ /* 0x000fea0003800000 */
[----:B------:R-:W-:Y:S01]  /*1470*/  DFMA R2, R12, -R4, R2 ;  /* 0x800000040c02722b */ /* 0x000fe20000000002 */
[----:B------:R-:W-:-:S09]  /*1480*/  IMAD.MOV.U32 R8, RZ, RZ, RZ ;  /* 0x000000ffff087224 */ /* 0x000fd200078e00ff */
[C---:B------:R-:W-:Y:S02]  /*1490*/  FSETP.NEU.AND P0, PT, R3.reuse, RZ, PT ;  /* 0x000000ff0300720b */ /* 0x040fe40003f0d000 */
[----:B------:R-:W-:-:S04]  /*14a0*/  LOP3.LUT R7, R3, 0x80000000, R7, 0x48, !PT ;  /* 0x8000000003077812 */ /* 0x000fc800078e4807 */
[----:B------:R-:W-:-:S07]  /*14b0*/  LOP3.LUT R9, R7, R9, RZ, 0xfc, !PT ;  /* 0x0000000907097212 */ /* 0x000fce00078efcff */
[----:B------:R-:W-:Y:S05]  /*14c0*/  @!P0 BRA `(.L_x_13) ;  /* 0x00000000007c8947 */ /* 0x000fea0003800000 */
[----:B------:R-:W-:Y:S01]  /*14d0*/  IMAD.MOV R3, RZ, RZ, -R14 ;  /* 0x000000ffff037224 */ /* 0x000fe200078e0a0e */
[----:B------:R-:W-:Y:S01]  /*14e0*/  DMUL.RP R8, R12, R8 ;  /* 0x000000080c087228 */ /* 0x000fe20000008000 */
[----:B------:R-:W-:-:S06]  /*14f0*/  IMAD.MOV.U32 R2, RZ, RZ, RZ ;  /* 0x000000ffff027224 */ /* 0x000fcc00078e00ff */
[----:B------:R-:W-:-:S03]  /*1500*/  DFMA R2, R10, -R2, R12 ;  /* 0x800000020a02722b */ /* 0x000fc6000000000c */
[----:B------:R-:W-:-:S03]  /*1510*/  LOP3.LUT R7, R9, R7, RZ, 0x3c, !PT ;  /* 0x0000000709077212 */ /* 0x000fc600078e3cff */
[----:B------:R-:W-:-:S04]  /*1520*/  IADD3 R2, PT, PT, -R14, -0x43300000, RZ ;  /* 0xbcd000000e027810 */ /* 0x000fc80007ffe1ff */
[----:B------:R-:W-:-:S04]  /*1530*/  FSETP.NEU.AND P0, PT, |R3|, R2, PT ;  /* 0x000000020300720b */ /* 0x000fc80003f0d200 */
[----:B------:R-:W-:Y:S02]  /*1540*/  FSEL R10, R8, R10, !P0 ;  /* 0x0000000a080a7208 */ /* 0x000fe40004000000 */
[----:B------:R-:W-:Y:S01]  /*1550*/  FSEL R11, R7, R11, !P0 ;  /* 0x0000000b070b7208 */ /* 0x000fe20004000000 */
[----:B------:R-:W-:Y:S06]  /*1560*/  BRA `(.L_x_13) ;  /* 0x0000000000547947 */ /* 0x000fec0003800000 */
.L_x_12:
[----:B------:R-:W-:-:S14]  /*1570*/  DSETP.NAN.AND P0, PT, R8, R8, PT ;  /* 0x000000080800722a */ /* 0x000fdc0003f08000 */
[----:B------:R-:W-:Y:S05]  /*1580*/  @P0 BRA `(.L_x_14) ;  /* 0x0000000000440947 */ /* 0x000fea0003800000 */
[----:B------:R-:W-:-:S14]  /*1590*/  DSETP.NAN.AND P0, PT, R6, R6, PT ;  /* 0x000000060600722a */ /* 0x000fdc0003f08000 */
[----:B------:R-:W-:Y:S05]  /*15a0*/  @P0 BRA `(.L_x_15) ;  /* 0x0000000000300947 */ /* 0x000fea0003800000 */
[----:B------:R-:W-:Y:S01]  /*15b0*/  ISETP.NE.AND P0, PT, R23, R14, PT ;  /* 0x0000000e1700720c */ /* 0x000fe20003f05270 */
[----:B------:R-:W-:Y:S02]  /*15c0*/  IMAD.MOV.U32 R10, RZ, RZ, 0x0 ;  /* 0x00000000ff0a7424 */ /* 0x000fe400078e00ff */
[----:B------:R-:W-:-:S10]  /*15d0*/  IMAD.MOV.U32 R11, RZ, RZ, -0x80000 ;  /* 0xfff80000ff0b7424 */ /* 0x000fd400078e00ff */
[----:B------:R-:W-:Y:S05]  /*15e0*/  @!P0 BRA `(.L_x_13) ;  /* 0x0000000000348947 */ /* 0x000fea0003800000 */
[----:B------:R-:W-:Y:S02]  /*15f0*/  ISETP.NE.AND P0, PT, R23, 0x7ff00000, PT ;  /* 0x7ff000001700780c */ /* 0x000fe40003f05270 */
[----:B------:R-:W-:Y:S02]  /*1600*/  LOP3.LUT R11, R9, 0x80000000, R7, 0x48, !PT ;  /* 0x80000000090b7812 */ /* 0x000fe400078e4807 */
[----:B------:R-:W-:-:S13]  /*1610*/  ISETP.EQ.OR P0, PT, R14, RZ, !P0 ;  /* 0x000000ff0e00720c */ /* 0x000fda0004702670 */
[----:B------:R-:W-:Y:S01]  /*1620*/  @P0 LOP3.LUT R2, R11, 0x7ff00000, RZ, 0xfc, !PT ;  /* 0x7ff000000b020812 */ /* 0x000fe200078efcff */
[----:B------:R-:W-:Y:S02]  /*1630*/  @!P0 IMAD.MOV.U32 R10, RZ, RZ, RZ ;  /* 0x000000ffff0a8224 */ /* 0x000fe400078e00ff */
[----:B------:R-:W-:Y:S02]  /*1640*/  @P0 IMAD.MOV.U32 R10, RZ, RZ, RZ ;  /* 0x000000ffff0a0224 */ /* 0x000fe400078e00ff */
[----:B------:R-:W-:Y:S01]  /*1650*/  @P0 IMAD.MOV.U32 R11, RZ, RZ, R2 ;  /* 0x000000ffff0b0224 */ /* 0x000fe200078e0002 */
[----:B------:R-:W-:Y:S06]  /*1660*/  BRA `(.L_x_13) ;  /* 0x0000000000147947 */ /* 0x000fec0003800000 */
.L_x_15:
[----:B------:R-:W-:Y:S01]  /*1670*/  LOP3.LUT R11, R7, 0x80000, RZ, 0xfc, !PT ;  /* 0x00080000070b7812 */ /* 0x000fe200078efcff */
[----:B------:R-:W-:Y:S01]  /*1680*/  IMAD.MOV.U32 R10, RZ, RZ, R6 ;  /* 0x000000ffff0a7224 */ /* 0x000fe200078e0006 */
[----:B------:R-:W-:Y:S06]  /*1690*/  BRA `(.L_x_13) ;  /* 0x0000000000087947 */ /* 0x000fec0003800000 */
.L_x_14:
[----:B------:R-:W-:Y:S01]  /*16a0*/  LOP3.LUT R11, R9, 0x80000, RZ, 0xfc, !PT ;  /* 0x00080000090b7812 */ /* 0x000fe200078efcff */
[----:B------:R-:W-:-:S07]  /*16b0*/  IMAD.MOV.U32 R10, RZ, RZ, R8 ;  /* 0x000000ffff0a7224 */ /* 0x000fce00078e0008 */
.L_x_13:
[----:B------:R-:W-:Y:S05]  /*16c0*/  BSYNC.RECONVERGENT B1 ;  /* 0x0000000000017941 */ /* 0x000fea0003800200 */
.L_x_11:
[----:B------:R-:W-:Y:S02]  /*16d0*/  IMAD.MOV.U32 R2, RZ, RZ, R0 ;  /* 0x000000ffff027224 */ /* 0x000fe400078e0000 */
[----:B------:R-:W-:-:S04]  /*16e0*/  IMAD.MOV.U32 R3, RZ, RZ, 0x0 ;  /* 0x00000000ff037424 */ /* 0x000fc800078e00ff */
[----:B------:R-:W-:Y:S05]  /*16f0*/  RET.REL.NODEC R2 `(_Z13GradientSobelPiPfS0_ii) ;  /* 0xffffffe802407950 */ /* 0x000fea0003c3ffff */
        .weak           $__internal_1_$__cuda_sm20_dsqrt_rn_f64_mediumpath_v1
        .type           $__internal_1_$__cuda_sm20_dsqrt_rn_f64_mediumpath_v1,@function
        .size           $__internal_1_$__cuda_sm20_dsqrt_rn_f64_mediumpath_v1,(.L_x_32 - $__internal_1_$__cuda_sm20_dsqrt_rn_f64_mediumpath_v1)
$__internal_1_$__cuda_sm20_dsqrt_rn_f64_mediumpath_v1:
[----:B------:R-:W-:Y:S01]  /*1700*/  ISETP.GE.U32.AND P0, PT, R10, -0x3400000, PT ;  /* 0xfcc000000a00780c */ /* 0x000fe20003f06070 */
[----:B------:R-:W-:Y:S01]  /*1710*/  BSSY.RECONVERGENT B1, `(.L_x_16) ;  /* 0x0000028000017945 */ /* 0x000fe20003800200 */
[----:B------:R-:W-:Y:S02]  /*1720*/  IMAD.MOV.U32 R6, RZ, RZ, R2 ;  /* 0x000000ffff067224 */ /* 0x000fe400078e0002 */
[----:B------:R-:W-:Y:S02]  /*1730*/  IMAD.MOV.U32 R7, RZ, RZ, R3 ;  /* 0x000000ffff077224 */ /* 0x000fe400078e0003 */
[----:B------:R-:W-:Y:S02]  /*1740*/  IMAD.MOV.U32 R18, RZ, RZ, R20 ;  /* 0x000000ffff127224 */ /* 0x000fe400078e0014 */
[----:B------:R-:W-:Y:S02]  /*1750*/  IMAD.MOV.U32 R2, RZ, RZ, R22 ;  /* 0x000000ffff027224 */ /* 0x000fe400078e0016 */
[----:B------:R-:W-:-:S03]  /*1760*/  IMAD.MOV.U32 R3, RZ, RZ, R23 ;  /* 0x000000ffff037224 */ /* 0x000fc600078e0017 */
[----:B------:R-:W-:Y:S05]  /*1770*/  @!P0 BRA `(.L_x_17) ;  /* 0x0000000000208947 */ /* 0x000fea0003800000 */
[----:B------:R-:W-:-:S10]  /*1780*/  DFMA.RM R2, R2, R18, R12 ;  /* 0x000000120202722b */ /* 0x000fd4000000400c */
[----:B------:R-:W-:-:S05]  /*1790*/  IADD3 R10, P0, PT, R2, 0x1, RZ ;  /* 0x00000001020a7810 */ /* 0x000fca0007f1e0ff */
[----:B------:R-:W-:-:S06]  /*17a0*/  IMAD.X R11, RZ, RZ, R3, P0 ;  /* 0x000000ffff0b7224 */ /* 0x000fcc00000e0603 */
[----:B------:R-:W-:-:S08]  /*17b0*/  DFMA.RP R6, -R2, R10, R6 ;  /* 0x0000000a0206722b */ /* 0x000fd00000008106 */
[----:B------:R-:W-:-:S06]  /*17c0*/  DSETP.GT.AND P0, PT, R6, RZ, PT ;  /* 0x000000ff0600722a */ /* 0x000fcc0003f04000 */
[----:B------:R-:W-:Y:S02]  /*17d0*/  FSEL R2, R10, R2, P0 ;  /* 0x000000020a027208 */ /* 0x000fe40000000000 */
[----:B------:R-:W-:Y:S01]  /*17e0*/  FSEL R3, R11, R3, P0 ;  /* 0x000000030b037208 */ /* 0x000fe20000000000 */
[----:B------:R-:W-:Y:S06]  /*17f0*/  BRA `(.L_x_18) ;  /* 0x0000000000647947 */ /* 0x000fec0003800000 */
.L_x_17:
[----:B------:R-:W-:-:S14]  /*1800*/  DSETP.NE.AND P0, PT, R6, RZ, PT ;  /* 0x000000ff0600722a */ /* 0x000fdc0003f05000 */
[----:B------:R-:W-:Y:S05]  /*1810*/  @!P0 BRA `(.L_x_19) ;  /* 0x0000000000588947 */ /* 0x000fea0003800000 */
[----:B------:R-:W-:-:S13]  /*1820*/  ISETP.GE.AND P0, PT, R7, RZ, PT ;  /* 0x000000ff0700720c */ /* 0x000fda0003f06270 */
[----:B------:R-:W-:Y:S02]  /*1830*/  @!P0 IMAD.MOV.U32 R2, RZ, RZ, 0x0 ;  /* 0x00000000ff028424 */ /* 0x000fe400078e00ff */
[----:B------:R-:W-:Y:S01]  /*1840*/  @!P0 IMAD.MOV.U32 R3, RZ, RZ, -0x80000 ;  /* 0xfff80000ff038424 */ /* 0x000fe200078e00ff */
[----:B------:R-:W-:Y:S06]  /*1850*/  @!P0 BRA `(.L_x_18) ;  /* 0x00000000004c8947 */ /* 0x000fec0003800000 */
[----:B------:R-:W-:-:S13]  /*1860*/  ISETP.GT.AND P0, PT, R7, 0x7fefffff, PT ;  /* 0x7fefffff0700780c */ /* 0x000fda0003f04270 */
[----:B------:R-:W-:Y:S05]  /*1870*/  @P0 BRA `(.L_x_19) ;  /* 0x0000000000400947 */ /* 0x000fea0003800000 */
[----:B------:R-:W-:Y:S01]  /*1880*/  DMUL R2, R6, 8.11296384146066816958e+31 ;  /* 0x4690000006027828 */ /* 0x000fe20000000000 */
[----:B------:R-:W-:Y:S02]  /*1890*/  IMAD.MOV.U32 R12, RZ, RZ, 0x0 ;  /* 0x00000000ff0c7424 */ /* 0x000fe400078e00ff */
[----:B------:R-:W-:Y:S02]  /*18a0*/  IMAD.MOV.U32 R6, RZ, RZ, RZ ;  /* 0x000000ffff067224 */ /* 0x000fe400078e00ff */
[----:B------:R-:W-:Y:S01]  /*18b0*/  IMAD.MOV.U32 R13, RZ, RZ, 0x3fd80000 ;  /* 0x3fd80000ff0d7424 */ /* 0x000fe200078e00ff */
[----:B------:R-:W0:Y:S03]  /*18c0*/  MUFU.RSQ64H R7, R3 ;  /* 0x0000000300077308 */ /* 0x000e260000001c00 */
[----:B0-----:R-:W-:-:S08]  /*18d0*/  DMUL R10, R6, R6 ;  /* 0x00000006060a7228 */ /* 0x001fd00000000000 */
[----:B------:R-:W-:-:S08]  /*18e0*/  DFMA R10, R2, -R10, 1 ;  /* 0x3ff00000020a742b */ /* 0x000fd0000000080a */
[----:B------:R-:W-:Y:S02]  /*18f0*/  DFMA R12, R10, R12, 0.5 ;  /* 0x3fe000000a0c742b */ /* 0x000fe4000000000c */
[----:B------:R-:W-:-:S08]  /*1900*/  DMUL R10, R6, R10 ;  /* 0x0000000a060a7228 */ /* 0x000fd00000000000 */
[----:B------:R-:W-:-:S08]  /*1910*/  DFMA R10, R12, R10, R6 ;  /* 0x0000000a0c0a722b */ /* 0x000fd00000000006 */
[----:B------:R-:W-:Y:S02]  /*1920*/  DMUL R6, R2, R10 ;  /* 0x0000000a02067228 */ /* 0x000fe40000000000 */
[----:B------:R-:W-:-:S06]  /*1930*/  VIADD R11, R11, 0xfff00000 ;  /* 0xfff000000b0b7836 */ /* 0x000fcc0000000000 */
[----:B------:R-:W-:-:S08]  /*1940*/  DFMA R12, R6, -R6, R2 ;  /* 0x80000006060c722b */ /* 0x000fd00000000002 */
[----:B------:R-:W-:-:S10]  /*1950*/  DFMA R2, R10, R12, R6 ;  /* 0x0000000c0a02722b */ /* 0x000fd40000000006 */
[----:B------:R-:W-:Y:S01]  /*1960*/  VIADD R3, R3, 0xfcb00000 ;  /* 0xfcb0000003037836 */ /* 0x000fe20000000000 */
[----:B------:R-:W-:Y:S06]  /*1970*/  BRA `(.L_x_18) ;  /* 0x0000000000047947 */ /* 0x000fec0003800000 */
.L_x_19:
[----:B------:R-:W-:-:S11]  /*1980*/  DADD R2, R6, R6 ;  /* 0x0000000006027229 */ /* 0x000fd60000000006 */
.L_x_18:
[----:B------:R-:W-:Y:S05]  /*1990*/  BSYNC.RECONVERGENT B1 ;  /* 0x0000000000017941 */ /* 0x000fea0003800200 */
.L_x_16:
[----:B------:R-:W-:Y:S02]  /*19a0*/  IMAD.MOV.U32 R6, RZ, RZ, R2 ;  /* 0x000000ffff067224 */ /* 0x000fe400078e0002 */
[----:B------:R-:W-:Y:S02]  /*19b0*/  IMAD.MOV.U32 R7, RZ, RZ, R3 ;  /* 0x000000ffff077224 */ /* 0x000fe400078e0003 */
[----:B------:R-:W-:Y:S02]  /*19c0*/  IMAD.MOV.U32 R2, RZ, RZ, R0 ;  /* 0x000000ffff027224 */ /* 0x000fe400078e0000 */
[----:B------:R-:W-:-:S04]  /*19d0*/  IMAD.MOV.U32 R3, RZ, RZ, 0x0 ;  /* 0x00000000ff037424 */ /* 0x000fc800078e00ff */
[----:B------:R-:W-:Y:S05]  /*19e0*/  RET.REL.NODEC R2 `(_Z13GradientSobelPiPfS0_ii) ;  /* 0xffffffe402847950 */ /* 0x000fea0003c3ffff */
.L_x_20:
[----:B------:R-:W-:-:S00]  /*19f0*/  BRA `(.L_x_20) ;  /* 0xfffffffc00fc7947 */ /* 0x000fc0000383ffff */
[----:B------:R-:W-:-:S00]  /*1a00*/  NOP ;  /* 0x0000000000007918 */ /* 0x000fc00000000000 */
[----:B------:R-:W-:-:S00]  /*1a10*/  NOP ;  /* 0x0000000000007918 */ /* 0x000fc00000000000 */
[----:B------:R-:W-:-:S00]  /*1a20*/  NOP ;  /* 0x0000000000007918 */ /* 0x000fc00000000000 */
[----:B------:R-:W-:-:S00]  /*1a30*/  NOP ;  /* 0x0000000000007918 */ /* 0x000fc00000000000 */
[----:B------:R-:W-:-:S00]  /*1a40*/  NOP ;  /* 0x0000000000007918 */ /* 0x000fc00000000000 */
[----:B------:R-:W-:-:S00]  /*1a50*/  NOP ;  /* 0x0000000000007918 */ /* 0x000fc00000000000 */
[----:B------:R-:W-:-:S00]  /*1a60*/  NOP ;  /* 0x0000000000007918 */ /* 0x000fc00000000000 */
[----:B------:R-:W-:-:S00]  /*1a70*/  NOP ;  /* 0x0000000000007918 */ /* 0x000fc00000000000 */
.L_x_32:


//--------------------- .text._Z6Conv2DPiS_PA3_diii --------------------------
	.section	.text._Z6Conv2DPiS_PA3_diii,"ax",@progbits
	.align	128
        .global         _Z6Conv2DPiS_PA3_diii
        .type           _Z6Conv2DPiS_PA3_diii,@function
        .size           _Z6Conv2DPiS_PA3_diii,(.L_x_34 - _Z6Conv2DPiS_PA3_diii)
        .other          _Z6Conv2DPiS_PA3_diii,@"STO_CUDA_ENTRY STV_DEFAULT"
_Z6Conv2DPiS_PA3_diii:
.text._Z6Conv2DPiS_PA3_diii:
        /* <DEDUP_REMOVED lines=14> */
[----:B------:R-:W-:Y:S05]  /*00e0*/  @P0 EXIT ;  /* 0x000000000000094d */ /* 0x000fea0003800000 */
[----:B------:R-:W0:Y:S01]  /*00f0*/  LDCU UR5, c[0x0][0x3a0] ;  /* 0x00007400ff0577ac */ /* 0x000e220008000800 */
[----:B------:R-:W-:Y:S01]  /*0100*/  IMAD.MOV.U32 R2, RZ, RZ, RZ ;  /* 0x000000ffff027224 */ /* 0x000fe200078e00ff */
[----:B------:R-:W1:Y:S01]  /*0110*/  LDCU.64 UR10, c[0x0][0x358] ;  /* 0x00006b00ff0a77ac */ /* 0x000e620008000a00 */
[----:B0-----:R-:W-:-:S09]  /*0120*/  UISETP.GE.AND UP0, UPT, UR5, 0x1, UPT ;  /* 0x000000010500788c */ /* 0x001fd2000bf06270 */
[----:B-1----:R-:W-:Y:S05]  /*0130*/  BRA.U !UP0, `(.L_x_21) ;  /* 0x0000000d08a47547 */ /* 0x002fea000b800000 */
[----:B------:R-:W-:Y:S01]  /*0140*/  ULEA.HI UR4, UR5, UR5, URZ, 0x1 ;  /* 0x0000000505047291 */ /* 0x000fe2000f8f08ff */
[----:B------:R-:W-:Y:S01]  /*0150*/  IMAD.MOV.U32 R5, RZ, RZ, RZ ;  /* 0x000000ffff057224 */ /* 0x000fe200078e00ff */
[----:B------:R-:W-:Y:S01]  /*0160*/  ULOP3.LUT UR8, UR5, 0x7, URZ, 0xc0, !UPT ;  /* 0x0000000705087892 */ /* 0x000fe2000f8ec0ff */
[----:B------:R-:W-:Y:S01]  /*0170*/  IMAD.MOV.U32 R2, RZ, RZ, RZ ;  /* 0x000000ffff027224 */ /* 0x000fe200078e00ff */
[----:B------:R-:W-:Y:S02]  /*0180*/  USHF.R.S32.HI UR4, URZ, 0x1, UR4 ;  /* 0x00000001ff047899 */ /* 0x000fe40008011404 */
[----:B------:R-:W-:Y:S02]  /*0190*/  ULOP3.LUT UR9, UR5, 0x3, URZ, 0xc0, !UPT ;  /* 0x0000000305097892 */ /* 0x000fe4000f8ec0ff */
[----:B------:R-:W-:Y:S02]  /*01a0*/  ULOP3.LUT UR5, UR5, 0x7ffffff8, URZ, 0xc0, !UPT ;  /* 0x7ffffff805057892 */ /* 0x000fe4000f8ec0ff */
[----:B------:R-:W-:-:S02]  /*01b0*/  VIADD R4, R3, -UR4 ;  /* 0x8000000403047c36 */ /* 0x000fc40008000000 */
[----:B------:R-:W-:-:S03]  /*01c0*/  VIADD R6, R0, -UR4 ;  /* 0x8000000400067c36 */ /* 0x000fc60008000000 */
[----:B------:R-:W-:-:S07]  /*01d0*/  SHF.R.S32.HI R7, RZ, 0x1f, R4 ;  /* 0x0000001fff077819 */ /* 0x000fce0000011404 */
.L_x_28:
[----:B0---4-:R-:W0:Y:S01]  /*01e0*/  LDC.64 R8, c[0x0][0x390] ;  /* 0x0000e400ff087b82 */ /* 0x011e220000000a00 */
[----:B-1----:R-:W1:Y:S01]  /*01f0*/  LDCU UR4, c[0x0][0x3a0] ;  /* 0x00007400ff0477ac */ /* 0x002e620008000800 */
[----:B------:R-:W-:Y:S02]  /*0200*/  IMAD.IADD R23, R6, 0x1, R5 ;  /* 0x0000000106177824 */ /* 0x000fe400078e0205 */
[----:B------:R-:W-:Y:S01]  /*0210*/  IMAD.MOV.U32 R25, RZ, RZ, RZ ;  /* 0x000000ffff197224 */ /* 0x000fe200078e00ff */
[----:B--2---:R-:W2:Y:S01]  /*0220*/  LDCU.64 UR6, c[0x0][0x398] ;  /* 0x00007300ff0677ac */ /* 0x004ea20008000a00 */
[----:B-1----:R-:W-:Y:S01]  /*0230*/  UISETP.GE.U32.AND UP0, UPT, UR4, 0x8, UPT ;  /* 0x000000080400788c */ /* 0x002fe2000bf06070 */
[----:B--2---:R-:W-:Y:S01]  /*0240*/  ISETP.GE.AND P0, PT, R23, UR7, PT ;  /* 0x0000000717007c0c */ /* 0x004fe2000bf06270 */
[----:B0-----:R-:W-:-:S03]  /*0250*/  IMAD.WIDE.U32 R8, R5, 0x18, R8 ;  /* 0x0000001805087825 */ /* 0x001fc600078e0008 */
[----:B------:R-:W-:Y:S01]  /*0260*/  ISETP.GT.AND P0, PT, R23, -0x1, !P0 ;  /* 0xffffffff1700780c */ /* 0x000fe20004704270 */
[----:B------:R-:W-:Y:S02]  /*0270*/  VIADD R5, R5, 0x1 ;  /* 0x0000000105057836 */ /* 0x000fe40000000000 */
[----:B------:R-:W-:-:S03]  /*0280*/  IMAD R23, R23, UR6, RZ ;  /* 0x0000000617177c24 */ /* 0x000fc6000f8e02ff */
[----:B------:R-:W-:Y:S01]  /*0290*/  ISETP.NE.AND P4, PT, R5, UR4, PT ;  /* 0x0000000405007c0c */ /* 0x000fe2000bf85270 */
[----:B---3--:R-:W-:-:S12]  /*02a0*/  BRA.U !UP0, `(.L_x_22) ;  /* 0x0000000508847547 */ /* 0x008fd8000b800000 */
[----:B------:R-:W-:Y:S01]  /*02b0*/  SHF.R.S32.HI R22, RZ, 0x1f, R23 ;  /* 0x0000001fff167819 */ /* 0x000fe20000011417 */
[----:B------:R-:W-:Y:S01]  /*02c0*/  IMAD.MOV.U32 R27, RZ, RZ, RZ ;  /* 0x000000ffff1b7224 */ /* 0x000fe200078e00ff */
[----:B------:R-:W0:Y:S01]  /*02d0*/  LDCU UR6, c[0x0][0x398] ;  /* 0x00007300ff0677ac */ /* 0x000e220008000800 */
[----:B------:R-:W1:Y:S05]  /*02e0*/  LDCU.64 UR12, c[0x0][0x380] ;  /* 0x00007000ff0c77ac */ /* 0x000e6a0008000a00 */
.L_x_23:
[----:B------:R-:W-:-:S05]  /*02f0*/  IMAD.IADD R26, R4, 0x1, R27 ;  /* 0x00000001041a7824 */ /* 0x000fca00078e021b */
[----:B0-----:R-:W-:-:S04]  /*0300*/  ISETP.GE.AND P2, PT, R26, UR6, PT ;  /* 0x000000061a007c0c */ /* 0x001fc8000bf46270 */
[----:B------:R-:W-:-:S04]  /*0310*/  ISETP.GT.AND P2, PT, R26, -0x1, !P2 ;  /* 0xffffffff1a00780c */ /* 0x000fc80005744270 */
[----:B------:R-:W-:-:S13]  /*0320*/  PLOP3.LUT P2, PT, P0, P2, PT, 0x80, 0x8 ;  /* 0x000000000008781c */ /* 0x000fda0000745070 */
[----:B------:R-:W0:Y:S01]  /*0330*/  @P2 LDC.64 R16, c[0x0][0x380] ;  /* 0x0000e000ff102b82 */ /* 0x000e220000000a00 */
[----:B------:R-:W-:Y:S02]  /*0340*/  @P2 IMAD.IADD R11, R23, 0x1, R26 ;  /* 0x00000001170b2824 */ /* 0x000fe400078e021a */
[----:B------:R-:W-:-:S04]  /*0350*/  IMAD.WIDE.U32 R12, R27, 0x8, R8 ;  /* 0x000000081b0c7825 */ /* 0x000fc800078e0008 */
[----:B0-----:R-:W-:Y:S02]  /*0360*/  @P2 IMAD.WIDE R16, R11, 0x4, R16 ;  /* 0x000000040b102825 */ /* 0x001fe400078e0210 */
[----:B--2---:R-:W2:Y:S04]  /*0370*/  @P2 LDG.E.64 R10, desc[UR10][R12.64] ;  /* 0x0000000a0c0a2981 */ /* 0x004ea8000c1e1b00 */
[----:B---3--:R-:W3:Y:S01]  /*0380*/  @P2 LDG.E R16, desc[UR10][R16.64] ;  /* 0x0000000a10102981 */ /* 0x008ee2000c1e1900 */
[----:B------:R-:W-:-:S05]  /*0390*/  VIADD R14, R26, 0x1 ;  /* 0x000000011a0e7836 */ /* 0x000fca0000000000 */
[----:B------:R-:W-:-:S04]  /*03a0*/  ISETP.GE.AND P3, PT, R14, UR6, PT ;  /* 0x000000060e007c0c */ /* 0x000fc8000bf66270 */
[----:B------:R-:W-:Y:S02]  /*03b0*/  ISETP.GT.AND P3, PT, R14, -0x1, !P3 ;  /* 0xffffffff0e00780c */ /* 0x000fe40005f64270 */
[----:B------:R-:W-:Y:S02]  /*03c0*/  SHF.R.S32.HI R14, RZ, 0x1f, R27 ;  /* 0x0000001fff0e7819 */ /* 0x000fe4000001141b */
[----:B------:R-:W-:Y:S02]  /*03d0*/  IADD3 R15, P1, P5, R23, R27, R4 ;  /* 0x0000001b170f7210 */ /* 0x000fe40007d3e004 */
[----:B------:R-:W-:Y:S02]  /*03e0*/  PLOP3.LUT P3, PT, P0, P3, PT, 0x80, 0x8 ;  /* 0x000000000008781c */ /* 0x000fe40000767070 */
[----:B------:R-:W-:Y:S02]  /*03f0*/  IADD3.X R18, PT, PT, R22, R14, R7, P1, P5 ;  /* 0x0000000e16127210 */ /* 0x000fe40000fea407 */
[C---:B-1----:R-:W-:Y:S01]  /*0400*/  LEA R14, P1, R15.reuse, UR12, 0x2 ;  /* 0x0000000c0f0e7c11 */ /* 0x042fe2000f8210ff */
[----:B------:R-:W-:Y:S03]  /*0410*/  @P2 I2F.F64 R28, R2 ;  /* 0x00000002001c2312 */ /* 0x000fe60000201c00 */
[----:B------:R-:W-:-:S05]  /*0420*/  LEA.HI.X R15, R15, UR13, R18, 0x2, P1 ;  /* 0x0000000d0f0f7c11 */ /* 0x000fca00088f1412 */
[----:B------:R-:W4:Y:S04]  /*0430*/  @P3 LDG.E R21, desc[UR10][R14.64+0x4] ;  /* 0x0000040a0e153981 */ /* 0x000f28000c1e1900 */
[----:B------:R-:W5:Y:S01]  /*0440*/  @P3 LDG.E.64 R18, desc[UR10][R12.64+0x8] ;  /* 0x0000080a0c123981 */ /* 0x000f62000c1e1b00 */
[----:B---3--:R-:W2:Y:S02]  /*0450*/  @P2 I2F.F64 R16, R16 ;  /* 0x0000001000102312 */ /* 0x008ea40000201c00 */
[----:B--2---:R-:W-:Y:S01]  /*0460*/  @P2 DFMA R28, R16, R10, R28 ;  /* 0x0000000a101c222b */ /* 0x004fe2000000001c */
[----:B------:R-:W-:-:S05]  /*0470*/  VIADD R10, R26, 0x2 ;  /* 0x000000021a0a7836 */ /* 0x000fca0000000000 */
[----:B------:R-:W-:-:S04]  /*0480*/  ISETP.GE.AND P1, PT, R10, UR6, PT ;  /* 0x000000060a007c0c */ /* 0x000fc8000bf26270 */
[----:B------:R-:W-:-:S04]  /*0490*/  ISETP.GT.AND P1, PT, R10, -0x1, !P1 ;  /* 0xffffffff0a00780c */ /* 0x000fc80004f24270 */
[----:B------:R-:W-:-:S13]  /*04a0*/  PLOP3.LUT P1, PT, P0, P1, PT, 0x80, 0x8 ;  /* 0x000000000008781c */ /* 0x000fda0000723070 */
[----:B------:R-:W2:Y:S04]  /*04b0*/  @P1 LDG.E R24, desc[UR10][R14.64+0x8] ;  /* 0x0000080a0e181981 */ /* 0x000ea8000c1e1900 */
[----:B------:R-:W3:Y:S01]  /*04c0*/  @P1 LDG.E.64 R10, desc[UR10][R12.64+0x10] ;  /* 0x0000100a0c0a1981 */ /* 0x000ee2000c1e1b00 */
[----:B------:R-:W0:Y:S08]  /*04d0*/  @P2 F2I.F64.TRUNC R2, R28 ;  /* 0x0000001c00022311 */ /* 0x000e30000030d100 */
[----:B----4-:R-:W-:Y:S08]  /*04e0*/  @P3 I2F.F64 R20, R21 ;  /* 0x0000001500143312 */ /* 0x010ff00000201c00 */
[----:B0-----:R-:W5:Y:S02]  /*04f0*/  @P3 I2F.F64 R16, R2 ;  /* 0x0000000200103312 */ /* 0x001f640000201c00 */
[----:B-----5:R-:W-:Y:S01]  /*0500*/  @P3 DFMA R18, R20, R18, R16 ;  /* 0x000000121412322b */ /* 0x020fe20000000010 */
[----:B------:R-:W-:-:S05]  /*0510*/  VIADD R16, R26, 0x3 ;  /* 0x000000031a107836 */ /* 0x000fca0000000000 */
[C---:B------:R-:W-:Y:S01]  /*0520*/  ISETP.GE.AND P2, PT, R16.reuse, UR6, PT ;  /* 0x0000000610007c0c */ /* 0x040fe2000bf46270 */
[----:B------:R-:W0:Y:S03]  /*0530*/  @P3 F2I.F64.TRUNC R2, R18 ;  /* 0x0000001200023311 */ /* 0x000e26000030d100 */
[----:B------:R-:W-:-:S04]  /*0540*/  ISETP.GT.AND P2, PT, R16, -0x1, !P2 ;  /* 0xffffffff1000780c */ /* 0x000fc80005744270 */
[----:B------:R-:W-:-:S13]  /*0550*/  PLOP3.LUT P3, PT, P0, P2, PT, 0x80, 0x8 ;  /* 0x000000000008781c */ /* 0x000fda0000765070 */
[----:B------:R-:W4:Y:S01]  /*0560*/  @P3 LDG.E R20, desc[UR10][R14.64+0xc] ;  /* 0x00000c0a0e143981 */ /* 0x000f22000c1e1900 */
[----:B--2---:R-:W-:Y:S08]  /*0570*/  @P1 I2F.F64 R16, R24 ;  /* 0x0000001800101312 */ /* 0x004ff00000201c00 */
[----:B0-----:R-:W3:Y:S02]  /*0580*/  @P1 I2F.F64 R24, R2 ;  /* 0x0000000200181312 */ /* 0x001ee40000201c00 */
[----:B---3--:R-:W-:Y:S01]  /*0590*/  @P1 DFMA R24, R16, R10, R24 ;  /* 0x0000000a1018122b */ /* 0x008fe20000000018 */
[----:B------:R-:W-:Y:S01]  /*05a0*/  VIADD R10, R26, 0x4 ;  /* 0x000000041a0a7836 */ /* 0x000fe20000000000 */
[----:B------:R-:W2:Y:S04]  /*05b0*/  @P3 LDG.E.64 R16, desc[UR10][R12.64+0x18] ;  /* 0x0000180a0c103981 */ /* 0x000ea8000c1e1b00 */
[----:B------:R-:W-:-:S04]  /*05c0*/  ISETP.GE.AND P2, PT, R10, UR6, PT ;  /* 0x000000060a007c0c */ /* 0x000fc8000bf46270 */
[----:B------:R-:W-:-:S04]  /*05d0*/  ISETP.GT.AND P2, PT, R10, -0x1, !P2 ;  /* 0xffffffff0a00780c */ /* 0x000fc80005744270 */
[----:B------:R-:W-:-:S13]  /*05e0*/  PLOP3.LUT P2, PT, P0, P2, PT, 0x80, 0x8 ;  /* 0x000000000008781c */ /* 0x000fda0000745070 */
[----:B------:R-:W3:Y:S04]  /*05f0*/  @P2 LDG.E R28, desc[UR10][R14.64+0x10] ;  /* 0x0000100a0e1c2981 */ /* 0x000ee8000c1e1900 */
[----:B------:R-:W5:Y:S01]  /*0600*/  @P2 LDG.E.64 R10, desc[UR10][R12.64+0x20] ;  /* 0x0000200a0c0a2981 */ /* 0x000f62000c1e1b00 */
[----:B------:R-:W0:Y:S08]  /*0610*/  @P1 F2I.F64.TRUNC R2, R24 ;  /* 0x0000001800021311 */ /* 0x000e30000030d100 */
[----:B----4-:R-:W-:Y:S08]  /*0620*/  @P3 I2F.F64 R20, R20 ;  /* 0x0000001400143312 */ /* 0x010ff00000201c00 */
[----:B0-----:R-:W2:Y:S02]  /*0630*/  @P3 I2F.F64 R18, R2 ;  /* 0x0000000200123312 */ /* 0x001ea40000201c00 */
[----:B--2---:R-:W-:Y:S01]  /*0640*/  @P3 DFMA R18, R20, R16, R18 ;  /* 0x000000101412322b */ /* 0x004fe20000000012 */
[----:B------:R-:W-:-:S05]  /*0650*/  VIADD R16, R26, 0x5 ;  /* 0x000000051a107836 */ /* 0x000fca0000000000 */
[C---:B------:R-:W-:Y:S01]  /*0660*/  ISETP.GE.AND P1, PT, R16.reuse, UR6, PT ;  /* 0x0000000610007c0c */ /* 0x040fe2000bf26270 */
[----:B------:R-:W0:Y:S03]  /*0670*/  @P3 F2I.F64.TRUNC R2, R18 ;  /* 0x0000001200023311 */ /* 0x000e26000030d100 */
[----:B------:R-:W-:-:S04]  /*0680*/  ISETP.GT.AND P1, PT, R16, -0x1, !P1 ;  /* 0xffffffff1000780c */ /* 0x000fc80004f24270 */
[----:B------:R-:W-:Y:S01]  /*0690*/  PLOP3.LUT P1, PT, P0, P1, PT, 0x80, 0x8 ;  /* 0x000000000008781c */ /* 0x000fe20000723070 */
[----:B0-----:R-:W-:-:S12]  /*06a0*/  @P2 I2F.F64 R16, R2 ;  /* 0x0000000200102312 */ /* 0x001fd80000201c00 */
[----:B------:R-:W2:Y:S01]  /*06b0*/  @P1 LDG.E R21, desc[UR10][R14.64+0x14] ;  /* 0x0000140a0e151981 */ /* 0x000ea2000c1e1900 */
[----:B---3--:R-:W5:Y:S01]  /*06c0*/  @P2 I2F.F64 R18, R28 ;  /* 0x0000001c00122312 */ /* 0x008f620000201c00 */
[----:B------:R-:W-:-:S05]  /*06d0*/  VIADD R20, R26, 0x6 ;  /* 0x000000061a147836 */ /* 0x000fca0000000000 */
[----:B------:R-:W-:-:S04]  /*06e0*/  ISETP.GE.AND P3, PT, R20, UR6, PT ;  /* 0x0000000614007c0c */ /* 0x000fc8000bf66270 */
[----:B------:R-:W-:Y:S01]  /*06f0*/  ISETP.GT.AND P3, PT, R20, -0x1, !P3 ;  /* 0xffffffff1400780c */ /* 0x000fe20005f64270 */
[----:B-----5:R-:W-:Y:S01]  /*0700*/  @P2 DFMA R16, R18, R10, R16 ;  /* 0x0000000a1210222b */ /* 0x020fe20000000010 */
[----:B------:R-:W3:Y:S02]  /*0710*/  @P1 LDG.E.64 R10, desc[UR10][R12.64+0x28] ;  /* 0x0000280a0c0a1981 */ /* 0x000ee4000c1e1b00 */
[----:B------:R-:W-:Y:S01]  /*0720*/  PLOP3.LUT P3, PT, P0, P3, PT, 0x80, 0x8 ;  /* 0x000000000008781c */ /* 0x000fe20000767070 */
[----:B------:R-:W-:-:S12]  /*0730*/  VIADD R26, R26, 0x7 ;  /* 0x000000071a1a7836 */ /* 0x000fd80000000000 */
[----:B------:R-:W4:Y:S01]  /*0740*/  @P3 LDG.E R20, desc[UR10][R14.64+0x18] ;  /* 0x0000180a0e143981 */ /* 0x000f22000c1e1900 */
[----:B------:R-:W-:-:S03]  /*0750*/  ISETP.GE.AND P5, PT, R26, UR6, PT ;  /* 0x000000061a007c0c */ /* 0x000fc6000bfa6270 */
[----:B------:R-:W5:Y:S01]  /*0760*/  @P3 LDG.E.64 R18, desc[UR10][R12.64+0x30] ;  /* 0x0000300a0c123981 */ /* 0x000f62000c1e1b00 */
[----:B------:R-:W-:-:S04]  /*0770*/  ISETP.GT.AND P5, PT, R26, -0x1, !P5 ;  /* 0xffffffff1a00780c */ /* 0x000fc80006fa4270 */
[----:B------:R-:W-:-:S13]  /*0780*/  PLOP3.LUT P5, PT, P0, P5, PT, 0x80, 0x8 ;  /* 0x000000000008781c */ /* 0x000fda00007ab070 */
[----:B------:R-:W5:Y:S04]  /*0790*/  @P5 LDG.E R26, desc[UR10][R14.64+0x1c] ;  /* 0x00001c0a0e1a5981 */ /* 0x000f68000c1e1900 */
[----:B------:R0:W5:Y:S01]  /*07a0*/  @P5 LDG.E.64 R24, desc[UR10][R12.64+0x38] ;  /* 0x0000380a0c185981 */ /* 0x000162000c1e1b00 */
[----:B------:R-:W1:Y:S08]  /*07b0*/  @P2 F2I.F64.TRUNC R2, R16 ;  /* 0x0000001000022311 */ /* 0x000e70000030d100 */
[----:B-1----:R-:W-:Y:S01]  /*07c0*/  @P1 I2F.F64 R28, R2 ;  /* 0x00000002001c1312 */ /* 0x002fe20000201c00 */
[----:B------:R-:W-:-:S07]  /*07d0*/  VIADD R27, R27, 0x8 ;  /* 0x000000081b1b7836 */ /* 0x000fce0000000000 */
[----:B--2---:R-:W3:Y:S02]  /*07e0*/  @P1 I2F.F64 R16, R21 ;  /* 0x0000001500101312 */ /* 0x004ee40000201c00 */
[----:B---3--:R-:W-:-:S06]  /*07f0*/  @P1 DFMA R10, R16, R10, R28 ;  /* 0x0000000a100a122b */ /* 0x008fcc000000001c */
[----:B------:R-:W1:Y:S08]  /*0800*/  @P1 F2I.F64.TRUNC R2, R10 ;  /* 0x0000000a00021311 */ /* 0x000e70000030d100 */
[----:B----4-:R-:W-:Y:S08]  /*0810*/  @P3 I2F.F64 R28, R20 ;  /* 0x00000014001c3312 */ /* 0x010ff00000201c00 */
[----:B-1----:R-:W5:Y:S02]  /*0820*/  @P3 I2F.F64 R10, R2 ;  /* 0x00000002000a3312 */ /* 0x002f640000201c00 */
[----:B-----5:R-:W-:-:S06]  /*0830*/  @P3 DFMA R18, R28, R18, R10 ;  /* 0x000000121c12322b */ /* 0x020fcc000000000a */
[----:B------:R-:W0:Y:S08]  /*0840*/  @P3 F2I.F64.TRUNC R2, R18 ;  /* 0x0000001200023311 */ /* 0x000e30000030d100 */
[----:B------:R-:W-:Y:S08]  /*0850*/  @P5 I2F.F64 R14, R26 ;  /* 0x0000001a000e5312 */ /* 0x000ff00000201c00 */
[----:B0-----:R-:W0:Y:S01]  /*0860*/  @P5 I2F.F64 R12, R2 ;  /* 0x00000002000c5312 */ /* 0x001e220000201c00 */
[----:B------:R-:W-:Y:S01]  /*0870*/  ISETP.NE.AND P1, PT, R27, UR5, PT ;  /* 0x000000051b007c0c */ /* 0x000fe2000bf25270 */
[----:B0-----:R-:W-:-:S06]  /*0880*/  @P5 DFMA R14, R14, R24, R12 ;  /* 0x000000180e0e522b */ /* 0x001fcc000000000c */
[----:B------:R2:W3:Y:S06]  /*0890*/  @P5 F2I.F64.TRUNC R2, R14 ;  /* 0x0000000e00025311 */ /* 0x0004ec000030d100 */
[----:B------:R-:W-:Y:S05]  /*08a0*/  @P1 BRA `(.L_x_23) ;  /* 0xfffffff800901947 */ /* 0x000fea000383ffff */
[----:B------:R-:W-:-:S07]  /*08b0*/  IMAD.U32 R25, RZ, RZ, UR5 ;  /* 0x00000005ff197e24 */ /* 0x000fce000f8e00ff */
.L_x_22:
[----:B------:R-:W-:-:S09]  /*08c0*/  UISETP.NE.AND UP0, UPT, UR8, URZ, UPT ;  /* 0x000000ff0800728c */ /* 0x000fd2000bf05270 */
[----:B------:R-:W-:Y:S05]  /*08d0*/  BRA.U !UP0, `(.L_x_24) ;  /* 0x0000000508b87547 */ /* 0x000fea000b800000 */
[----:B------:R-:W-:Y:S02]  /*08e0*/  UIADD3 UR4, UPT, UPT, UR8, -0x1, URZ ;  /* 0xffffffff08047890 */ /* 0x000fe4000fffe0ff */
[----:B------:R-:W-:Y:S02]  /*08f0*/  UISETP.NE.AND UP1, UPT, UR9, URZ, UPT ;  /* 0x000000ff0900728c */ /* 0x000fe4000bf25270 */
[----:B------:R-:W-:-:S09]  /*0900*/  UISETP.GE.U32.AND UP0, UPT, UR4, 0x3, UPT ;  /* 0x000000030400788c */ /* 0x000fd2000bf06070 */
[----:B------:R-:W-:Y:S05]  /*0910*/  BRA.U !UP0, `(.L_x_25) ;  /* 0x0000000108cc7547 */ /* 0x000fea000b800000 */
[----:B------:R-:W-:Y:S01]  /*0920*/  IMAD.IADD R22, R4, 0x1, R25 ;  /* 0x0000000104167824 */ /* 0x000fe200078e0219 */
[----:B------:R-:W0:Y:S04]  /*0930*/  LDCU.64 UR12, c[0x0][0x380] ;  /* 0x00007000ff0c77ac */ /* 0x000e280008000a00 */
[----:B------:R-:W-:-:S04]  /*0940*/  ISETP.GE.AND P1, PT, R22, UR6, PT ;  /* 0x0000000616007c0c */ /* 0x000fc8000bf26270 */
[----:B------:R-:W-:-:S04]  /*0950*/  ISETP.GT.AND P1, PT, R22, -0x1, !P1 ;  /* 0xffffffff1600780c */ /* 0x000fc80004f24270 */
[----:B------:R-:W-:-:S13]  /*0960*/  PLOP3.LUT P1, PT, P0, P1, PT, 0x80, 0x8 ;  /* 0x000000000008781c */ /* 0x000fda0000723070 */
[----:B--2---:R-:W1:Y:S01]  /*0970*/  @P1 LDC.64 R14, c[0x0][0x380] ;  /* 0x0000e000ff0e1b82 */ /* 0x004e620000000a00 */
[----:B------:R-:W-:-:S04]  /*0980*/  @P1 IMAD.IADD R11, R23, 0x1, R22 ;  /* 0x00000001170b1824 */ /* 0x000fc800078e0216 */
[----:B-1----:R-:W-:-:S05]  /*0990*/  @P1 IMAD.WIDE R14, R11, 0x4, R14 ;  /* 0x000000040b0e1825 */ /* 0x002fca00078e020e */
[----:B------:R0:W2:Y:S01]  /*09a0*/  @P1 LDG.E R27, desc[UR10][R14.64] ;  /* 0x0000000a0e1b1981 */ /* 0x0000a2000c1e1900 */
[----:B------:R-:W-:-:S05]  /*09b0*/  IMAD.WIDE.U32 R10, R25, 0x8, R8 ;  /* 0x00000008190a7825 */ /* 0x000fca00078e0008 */
[----:B------:R-:W4:Y:S01]  /*09c0*/  @P1 LDG.E.64 R12, desc[UR10][R10.64] ;  /* 0x0000000a0a0c1981 */ /* 0x000f22000c1e1b00 */
[----:B------:R-:W-:Y:S01]  /*09d0*/  VIADD R16, R22, 0x1 ;  /* 0x0000000116107836 */ /* 0x000fe20000000000 */
[----:B------:R-:W-:-:S04]  /*09e0*/  SHF.R.S32.HI R18, RZ, 0x1f, R23 ;  /* 0x0000001fff127819 */ /* 0x000fc80000011417 */
[----:B------:R-:W-:-:S04]  /*09f0*/  ISETP.GE.AND P2, PT, R16, UR6, PT ;  /* 0x0000000610007c0c */ /* 0x000fc8000bf46270 */
[----:B------:R-:W-:Y:S02]  /*0a00*/  ISETP.GT.AND P2, PT, R16, -0x1, !P2 ;  /* 0xffffffff1000780c */ /* 0x000fe40005744270 */
[----:B------:R-:W-:Y:S02]  /*0a10*/  IADD3 R16, P3, P5, R23, R25, R4 ;  /* 0x0000001917107210 */ /* 0x000fe40007d7e004 */
[----:B------:R-:W-:Y:S02]  /*0a20*/  PLOP3.LUT P2, PT, P0, P2, PT, 0x80, 0x8 ;  /* 0x000000000008781c */ /* 0x000fe40000745070 */
[----:B------:R-:W-:Y:S02]  /*0a30*/  IADD3.X R17, PT, PT, R18, RZ, R7, P3, P5 ;  /* 0x000000ff12117210 */ /* 0x000fe40001fea407 */
[----:B0-----:R-:W-:-:S04]  /*0a40*/  LEA R14, P3, R16, UR12, 0x2 ;  /* 0x0000000c100e7c11 */ /* 0x001fc8000f8610ff */
[----:B------:R-:W-:-:S05]  /*0a50*/  LEA.HI.X R15, R16, UR13, R17, 0x2, P3 ;  /* 0x0000000d100f7c11 */ /* 0x000fca00098f1411 */
[----:B------:R-:W5:Y:S01]  /*0a60*/  @P2 LDG.E R26, desc[UR10][R14.64+0x4] ;  /* 0x0000040a0e1a2981 */ /* 0x000f62000c1e1900 */
[----:B------:R-:W-:-:S03]  /*0a70*/  VIADD R18, R22, 0x2 ;  /* 0x0000000216127836 */ /* 0x000fc60000000000 */
[----:B------:R-:W5:Y:S02]  /*0a80*/  @P2 LDG.E.64 R16, desc[UR10][R10.64+0x8] ;  /* 0x0000080a0a102981 */ /* 0x000f64000c1e1b00 */
[----:B------:R-:W-:-:S04]  /*0a90*/  ISETP.GE.AND P3, PT, R18, UR6, PT ;  /* 0x0000000612007c0c */ /* 0x000fc8000bf66270 */
[----:B------:R-:W-:-:S04]  /*0aa0*/  ISETP.GT.AND P3, PT, R18, -0x1, !P3 ;  /* 0xffffffff1200780c */ /* 0x000fc80005f64270 */
[----:B------:R-:W-:Y:S01]  /*0ab0*/  PLOP3.LUT P3, PT, P0, P3, PT, 0x80, 0x8 ;  /* 0x000000000008781c */ /* 0x000fe20000767070 */
[----:B---3--:R-:W-:Y:S01]  /*0ac0*/  @P1 I2F.F64 R18, R2 ;  /* 0x0000000200121312 */ /* 0x008fe20000201c00 */
[----:B------:R-:W-:-:S11]  /*0ad0*/  VIADD R22, R22, 0x3 ;  /* 0x0000000316167836 */ /* 0x000fd60000000000 */
[----:B------:R-:W3:Y:S01]  /*0ae0*/  @P3 LDG.E R24, desc[UR10][R14.64+0x8] ;  /* 0x0000080a0e183981 */ /* 0x000ee2000c1e1900 */
[----:B------:R-:W-:-:S04]  /*0af0*/  ISETP.GE.AND P5, PT, R22, UR6, PT ;  /* 0x0000000616007c0c */ /* 0x000fc8000bfa6270 */
[----:B------:R-:W-:-:S04]  /*0b00*/  ISETP.GT.AND P5, PT, R22, -0x1, !P5 ;  /* 0xffffffff1600780c */ /* 0x000fc80006fa4270 */
[----:B------:R-:W-:-:S13]  /*0b10*/  PLOP3.LUT P5, PT, P0, P5, PT, 0x80, 0x8 ;  /* 0x000000000008781c */ /* 0x000fda00007ab070 */
[----:B------:R-:W3:Y:S01]  /*0b20*/  @P5 LDG.E R22, desc[UR10][R14.64+0xc] ;  /* 0x00000c0a0e165981 */ /* 0x000ee2000c1e1900 */
[----:B--2---:R-:W4:Y:S02]  /*0b30*/  @P1 I2F.F64 R20, R27 ;  /* 0x0000001b00141312 */ /* 0x004f240000201c00 */
[----:B----4-:R-:W-:Y:S01]  /*0b40*/  @P1 DFMA R18, R20, R12, R18 ;  /* 0x0000000c1412122b */ /* 0x010fe20000000012 */
[----:B------:R-:W2:Y:S04]  /*0b50*/  @P3 LDG.E.64 R12, desc[UR10][R10.64+0x10] ;  /* 0x0000100a0a0c3981 */ /* 0x000ea8000c1e1b00 */
[----:B------:R0:W4:Y:S01]  /*0b60*/  @P5 LDG.E.64 R20, desc[UR10][R10.64+0x18] ;  /* 0x0000180a0a145981 */ /* 0x000122000c1e1b00 */
[----:B------:R-:W1:Y:S08]  /*0b70*/  @P1 F2I.F64.TRUNC R2, R18 ;  /* 0x0000001200021311 */ /* 0x000e70000030d100 */
[----:B-----5:R-:W-:Y:S08]  /*0b80*/  @P2 I2F.F64 R26, R26 ;  /* 0x0000001a001a2312 */ /* 0x020ff00000201c00 */
[----:B-1----:R-:W1:Y:S02]  /*0b90*/  @P2 I2F.F64 R28, R2 ;  /* 0x00000002001c2312 */ /* 0x002e640000201c00 */
[----:B-1----:R-:W-:-:S06]  /*0ba0*/  @P2 DFMA R16, R26, R16, R28 ;  /* 0x000000101a10222b */ /* 0x002fcc000000001c */
[----:B------:R-:W1:Y:S08]  /*0bb0*/  @P2 F2I.F64.TRUNC R2, R16 ;  /* 0x0000001000022311 */ /* 0x000e70000030d100 */
[----:B---3--:R-:W-:Y:S08]  /*0bc0*/  @P3 I2F.F64 R28, R24 ;  /* 0x00000018001c3312 */ /* 0x008ff00000201c00 */
[----:B-1----:R-:W2:Y:S08]  /*0bd0*/  @P3 I2F.F64 R16, R2 ;  /* 0x0000000200103312 */ /* 0x002eb00000201c00 */
[----:B------:R-:W-:Y:S01]  /*0be0*/  @P5 I2F.F64 R14, R22 ;  /* 0x00000016000e5312 */ /* 0x000fe20000201c00 */
[----:B------:R-:W-:Y:S01]  /*0bf0*/  VIADD R25, R25, 0x4 ;  /* 0x0000000419197836 */ /* 0x000fe20000000000 */
[----:B--2---:R-:W-:-:S06]  /*0c00*/  @P3 DFMA R12, R28, R12, R16 ;  /* 0x0000000c1c0c322b */ /* 0x004fcc0000000010 */
[----:B------:R-:W0:Y:S08]  /*0c10*/  @P3 F2I.F64.TRUNC R2, R12 ;  /* 0x0000000c00023311 */ /* 0x000e30000030d100 */
[----:B0-----:R-:W4:Y:S02]  /*0c20*/  @P5 I2F.F64 R10, R2 ;  /* 0x00000002000a5312 */ /* 0x001f240000201c00 */
[----:B----4-:R-:W-:-:S06]  /*0c30*/  @P5 DFMA R14, R14, R20, R10 ;  /* 0x000000140e0e522b */ /* 0x010fcc000000000a */
[----:B------:R0:W1:Y:S05]  /*0c40*/  @P5 F2I.F64.TRUNC R2, R14 ;  /* 0x0000000e00025311 */ /* 0x00006a000030d100 */
.L_x_25:
[----:B------:R-:W-:Y:S05]  /*0c50*/  BRA.U !UP1, `(.L_x_24) ;  /* 0x0000000109d87547 */ /* 0x000fea000b800000 */
[----:B------:R-:W4:Y:S01]  /*0c60*/  LDCU UR4, c[0x0][0x3a0] ;  /* 0x00007400ff0477ac */ /* 0x000f220008000800 */
[----:B------:R-:W-:Y:S02]  /*0c70*/  UISETP.NE.AND UP0, UPT, UR9, 0x1, UPT ;  /* 0x000000010900788c */ /* 0x000fe4000bf05270 */
[----:B----4-:R-:W-:-:S07]  /*0c80*/  ULOP3.LUT UP1, URZ, UR4, 0x1, URZ, 0xc0, !UPT ;  /* 0x0000000104ff7892 */ /* 0x010fce000f82c0ff */
[----:B------:R-:W-:Y:S05]  /*0c90*/  BRA.U !UP0, `(.L_x_26) ;  /* 0x0000000108807547 */ /* 0x000fea000b800000 */
[----:B------:R-:W-:-:S04]  /*0ca0*/  IMAD.IADD R10, R4, 0x1, R25 ;  /* 0x00000001040a7824 */ /* 0x000fc800078e0219 */
[C---:B------:R-:W-:Y:S01]  /*0cb0*/  VIADD R11, R10.reuse, 0x1 ;  /* 0x000000010a0b7836 */ /* 0x040fe20000000000 */
[----:B------:R-:W-:-:S04]  /*0cc0*/  ISETP.GE.AND P1, PT, R10, UR6, PT ;  /* 0x000000060a007c0c */ /* 0x000fc8000bf26270 */
[----:B------:R-:W-:Y:S02]  /*0cd0*/  ISETP.GT.AND P1, PT, R10, -0x1, !P1 ;  /* 0xffffffff0a00780c */ /* 0x000fe40004f24270 */
[C---:B------:R-:W-:Y:S02]  /*0ce0*/  ISETP.GE.AND P2, PT, R11.reuse, UR6, PT ;  /* 0x000000060b007c0c */ /* 0x040fe4000bf46270 */
[----:B------:R-:W-:Y:S02]  /*0cf0*/  PLOP3.LUT P1, PT, P0, P1, PT, 0x80, 0x8 ;  /* 0x000000000008781c */ /* 0x000fe40000723070 */
[----:B------:R-:W-:-:S04]  /*0d00*/  ISETP.GT.AND P2, PT, R11, -0x1, !P2 ;  /* 0xffffffff0b00780c */ /* 0x000fc80005744270 */
[----:B------:R-:W-:-:S07]  /*0d10*/  PLOP3.LUT P2, PT, P0, P2, PT, 0x80, 0x8 ;  /* 0x000000000008781c */ /* 0x000fce0000745070 */
[----:B------:R-:W4:Y:S01]  /*0d20*/  @P1 LDC.64 R18, c[0x0][0x380] ;  /* 0x0000e000ff121b82 */ /* 0x000f220000000a00 */
[----:B------:R-:W-:-:S07]  /*0d30*/  @P1 IMAD.IADD R11, R23, 0x1, R10 ;  /* 0x00000001170b1824 */ /* 0x000fce00078e020a */
[----:B------:R-:W5:Y:S01]  /*0d40*/  @P2 LDC.64 R12, c[0x0][0x380] ;  /* 0x0000e000ff0c2b82 */ /* 0x000f620000000a00 */
[----:B0-2---:R-:W-:-:S04]  /*0d50*/  IMAD.WIDE.U32 R14, R25, 0x8, R8 ;  /* 0x00000008190e7825 */ /* 0x005fc800078e0008 */
[----:B----4-:R-:W-:Y:S02]  /*0d60*/  @P1 IMAD.WIDE R18, R11, 0x4, R18 ;  /* 0x000000040b121825 */ /* 0x010fe400078e0212 */
[----:B------:R-:W2:Y:S04]  /*0d70*/  @P1 LDG.E.64 R10, desc[UR10][R14.64] ;  /* 0x0000000a0e0a1981 */ /* 0x000ea8000c1e1b00 */
[----:B------:R1:W4:Y:S01]  /*0d80*/  @P1 LDG.E R22, desc[UR10][R18.64] ;  /* 0x0000000a12161981 */ /* 0x000322000c1e1900 */
[----:B------:R-:W-:Y:S02]  /*0d90*/  @P2 SHF.R.S32.HI R20, RZ, 0x1f, R23 ;  /* 0x0000001fff142819 */ /* 0x000fe40000011417 */
[----:B------:R-:W-:Y:S02]  /*0da0*/  @P2 SHF.R.S32.HI R16, RZ, 0x1f, R25 ;  /* 0x0000001fff102819 */ /* 0x000fe40000011419 */
[----:B------:R-:W-:-:S04]  /*0db0*/  @P2 IADD3 R17, P3, P5, R23, R25, R4 ;  /* 0x0000001917112210 */ /* 0x000fc80007d7e004 */
[----:B------:R-:W-:Y:S02]  /*0dc0*/  @P2 IADD3.X R20, PT, PT, R20, R16, R7, P3, P5 ;  /* 0x0000001014142210 */ /* 0x000fe40001fea407 */
[----:B-----5:R-:W-:-:S04]  /*0dd0*/  @P2 LEA R16, P3, R17, R12, 0x2 ;  /* 0x0000000c11102211 */ /* 0x020fc800078610ff */
[----:B------:R-:W-:Y:S02]  /*0de0*/  @P2 LEA.HI.X R17, R17, R13, R20, 0x2, P3 ;  /* 0x0000000d11112211 */ /* 0x000fe400018f1414 */
[----:B------:R-:W5:Y:S04]  /*0df0*/  @P2 LDG.E.64 R12, desc[UR10][R14.64+0x8] ;  /* 0x0000080a0e0c2981 */ /* 0x000f68000c1e1b00 */
[----:B------:R-:W5:Y:S01]  /*0e00*/  @P2 LDG.E R16, desc[UR10][R16.64+0x4] ;  /* 0x0000040a10102981 */ /* 0x000f62000c1e1900 */
[----:B-1-3--:R-:W-:Y:S01]  /*0e10*/  @P1 I2F.F64 R18, R2 ;  /* 0x0000000200121312 */ /* 0x00afe20000201c00 */
[----:B------:R-:W-:-:S07]  /*0e20*/  VIADD R25, R25, 0x2 ;  /* 0x0000000219197836 */ /* 0x000fce0000000000 */
[----:B----4-:R-:W2:Y:S02]  /*0e30*/  @P1 I2F.F64 R20, R22 ;  /* 0x0000001600141312 */ /* 0x010ea40000201c00 */
[----:B--2---:R-:W-:-:S06]  /*0e40*/  @P1 DFMA R10, R20, R10, R18 ;  /* 0x0000000a140a122b */ /* 0x004fcc0000000012 */
[----:B------:R-:W0:Y:S08]  /*0e50*/  @P1 F2I.F64.TRUNC R2, R10 ;  /* 0x0000000a00021311 */ /* 0x000e30000030d100 */
[----:B-----5:R-:W-:Y:S08]  /*0e60*/  @P2 I2F.F64 R18, R16 ;  /* 0x0000001000122312 */ /* 0x020ff00000201c00 */
[----:B0-----:R-:W0:Y:S02]  /*0e70*/  @P2 I2F.F64 R20, R2 ;  /* 0x0000000200142312 */ /* 0x001e240000201c00 */
[----:B0-----:R-:W-:-:S06]  /*0e80*/  @P2 DFMA R12, R18, R12, R20 ;  /* 0x0000000c120c222b */ /* 0x001fcc0000000014 */
[----:B------:R4:W0:Y:S05]  /*0e90*/  @P2 F2I.F64.TRUNC R2, R12 ;  /* 0x0000000c00022311 */ /* 0x00082a000030d100 */
.L_x_26:
[----:B------:R-:W-:Y:S05]  /*0ea0*/  BRA.U !UP1, `(.L_x_24) ;  /* 0x0000000109447547 */ /* 0x000fea000b800000 */
[----:B----4-:R-:W-:Y:S01]  /*0eb0*/  IMAD.IADD R12, R4, 0x1, R25 ;  /* 0x00000001040c7824 */ /* 0x010fe200078e0219 */
[----:B------:R-:W-:Y:S04]  /*0ec0*/  BSSY.RECONVERGENT B0, `(.L_x_24) ;  /* 0x000000f000007945 */ /* 0x000fe80003800200 */
[----:B------:R-:W-:-:S04]  /*0ed0*/  ISETP.GE.AND P1, PT, R12, UR6, PT ;  /* 0x000000060c007c0c */ /* 0x000fc8000bf26270 */
[----:B------:R-:W-:-:S04]  /*0ee0*/  ISETP.GT.AND P1, PT, R12, -0x1, !P1 ;  /* 0xffffffff0c00780c */ /* 0x000fc80004f24270 */
[----:B------:R-:W-:-:S13]  /*0ef0*/  PLOP3.LUT P1, PT, P0, P1, PT, 0x80, 0x8 ;  /* 0x000000000008781c */ /* 0x000fda0000723070 */
[----:B------:R-:W-:Y:S05]  /*0f00*/  @!P1 BRA `(.L_x_27) ;  /* 0x0000000000289947 */ /* 0x000fea0003800000 */
[----:B------:R-:W4:Y:S01]  /*0f10*/  LDC.64 R10, c[0x0][0x380] ;  /* 0x0000e000ff0a7b82 */ /* 0x000f220000000a00 */
[----:B------:R-:W-:Y:S02]  /*0f20*/  IMAD.IADD R23, R23, 0x1, R12 ;  /* 0x0000000117177824 */ /* 0x000fe400078e020c */
[----:B------:R-:W-:-:S06]  /*0f30*/  IMAD.WIDE.U32 R12, R25, 0x8, R8 ;  /* 0x00000008190c7825 */ /* 0x000fcc00078e0008 */
[----:B------:R-:W5:Y:S01]  /*0f40*/  LDG.E.64 R12, desc[UR10][R12.64] ;  /* 0x0000000a0c0c7981 */ /* 0x000f62000c1e1b00 */
[----:B----4-:R-:W-:-:S06]  /*0f50*/  IMAD.WIDE R10, R23, 0x4, R10 ;  /* 0x00000004170a7825 */ /* 0x010fcc00078e020a */
[----:B------:R-:W4:Y:S01]  /*0f60*/  LDG.E R10, desc[UR10][R10.64] ;  /* 0x0000000a0a0a7981 */ /* 0x000f22000c1e1900 */
[----:B0123--:R-:W-:Y:S08]  /*0f70*/  I2F.F64 R14, R2 ;  /* 0x00000002000e7312 */ /* 0x00fff00000201c00 */
[----:B----4-:R-:W5:Y:S02]  /*0f80*/  I2F.F64 R8, R10 ;  /* 0x0000000a00087312 */ /* 0x010f640000201c00 */
[----:B-----5:R-:W-:-:S06]  /*0f90*/  DFMA R8, R8, R12, R14 ;  /* 0x0000000c0808722b */ /* 0x020fcc000000000e */
[----:B------:R4:W0:Y:S05]  /*0fa0*/  F2I.F64.TRUNC R2, R8 ;  /* 0x0000000800027311 */ /* 0x00082a000030d100 */
.L_x_27:
[----:B------:R-:W-:Y:S05]  /*0fb0*/  BSYNC.RECONVERGENT B0 ;  /* 0x0000000000007941 */ /* 0x000fea0003800200 */
.L_x_24:
[----:B------:R-:W-:Y:S05]  /*0fc0*/  @P4 BRA `(.L_x_28) ;  /* 0xfffffff000844947 */ /* 0x000fea000383ffff */
.L_x_21:
[----:B------:R-:W5:Y:S01]  /*0fd0*/  LDC.64 R4, c[0x0][0x388] ;  /* 0x0000e200ff047b82 */ /* 0x000f620000000a00 */
[----:B------:R-:W-:-:S04]  /*0fe0*/  IMAD R3, R0, UR6, R3 ;  /* 0x0000000600037c24 */ /* 0x000fc8000f8e0203 */
[----:B-----5:R-:W-:-:S03]  /*0ff0*/  IMAD.WIDE R4, R3, 0x4, R4 ;  /* 0x0000000403047825 */ /* 0x020fc600078e0204 */
[----:B------:R-:W-:Y:S06]  /*1000*/  BAR.SYNC.DEFER_BLOCKING 0x0 ;  /* 0x0000000000007b1d */ /* 0x000fec0000010000 */
[----:B01-3--:R-:W-:Y:S01]  /*1010*/  STG.E desc[UR10][R4.64], R2 ;  /* 0x0000000204007986 */ /* 0x00bfe2000c10190a */
[----:B------:R-:W-:Y:S05]  /*1020*/  EXIT ;  /* 0x000000000000794d */ /* 0x000fea0003800000 */
.L_x_29:
        /* <DEDUP_REMOVED lines=13> */
.L_x_34:


//--------------------- .text._Z16ColorToGrayscalePfPiii --------------------------
	.section	.text._Z16ColorToGrayscalePfPiii,"ax",@progbits
	.align	128
        .global         _Z16ColorToGrayscalePfPiii
        .type           _Z16ColorToGrayscalePfPiii,@function
        .size           _Z16ColorToGrayscalePfPiii,(.L_x_35 - _Z16ColorToGrayscalePfPiii)
        .other          _Z16ColorToGrayscalePfPiii,@"STO_CUDA_ENTRY STV_DEFAULT"
_Z16ColorToGrayscalePfPiii:
.text._Z16ColorToGrayscalePfPiii:
[----:B------:R-:W-:Y:S01]  /*0000*/  LDC R1, c[0x0][0x37c] ;  /* 0x0000df00ff017b82 */ /* 0x000fe20000000800 */
[----:B------:R-:W0:Y:S01]  /*0010*/  S2R R5, SR_CTAID.Y ;  /* 0x0000000000057919 */ /* 0x000e220000002600 */
[----:B------:R-:W1:Y:S01]  /*0020*/  LDCU UR4, c[0x0][0x360] ;  /* 0x00006c00ff0477ac */ /* 0x000e620008000800 */
[----:B------:R-:W0:Y:S01]  /*0030*/  S2R R2, SR_TID.Y ;  /* 0x0000000000027919 */ /* 0x000e220000002200 */
[----:B------:R-:W0:Y:S01]  /*0040*/  LDCU UR5, c[0x0][0x364] ;  /* 0x00006c80ff0577ac */ /* 0x000e220008000800 */
[----:B------:R-:W1:Y:S01]  /*0050*/  S2R R0, SR_CTAID.X ;  /* 0x0000000000007919 */ /* 0x000e620000002500 */
[----:B------:R-:W2:Y:S01]  /*0060*/  LDCU.64 UR6, c[0x0][0x390] ;  /* 0x00007200ff0677ac */ /* 0x000ea20008000a00 */
[----:B------:R-:W1:Y:S01]  /*0070*/  S2R R3, SR_TID.X ;  /* 0x0000000000037919 */ /* 0x000e620000002100 */
[----:B0-----:R-:W-:-:S05]  /*0080*/  IMAD R5, R5, UR5, R2 ;  /* 0x0000000505057c24 */ /* 0x001fca000f8e0202 */
[----:B--2---:R-:W-:Y:S01]  /*0090*/  ISETP.GE.AND P0, PT, R5, UR7, PT ;  /* 0x0000000705007c0c */ /* 0x004fe2000bf06270 */
[----:B-1----:R-:W-:-:S05]  /*00a0*/  IMAD R0, R0, UR4, R3 ;  /* 0x0000000400007c24 */ /* 0x002fca000f8e0203 */
[----:B------:R-:W-:-:S04]  /*00b0*/  ISETP.GE.OR P0, PT, R0, UR6, P0 ;  /* 0x0000000600007c0c */ /* 0x000fc80008706670 */
[----:B------:R-:W-:-:S13]  /*00c0*/  ISETP.LT.OR P0, PT, R0, RZ, P0 ;  /* 0x000000ff0000720c */ /* 0x000fda0000701670 */
[----:B------:R-:W-:Y:S05]  /*00d0*/  @P0 EXIT ;  /* 0x000000000000094d */ /* 0x000fea0003800000 */
[----:B------:R-:W0:Y:S01]  /*00e0*/  LDC.64 R2, c[0x0][0x380] ;  /* 0x0000e000ff027b82 */ /* 0x000e220000000a00 */
[----:B------:R-:W1:Y:S01]  /*00f0*/  LDCU.64 UR4, c[0x0][0x358] ;  /* 0x00006b00ff0477ac */ /* 0x000e620008000a00 */
[----:B------:R-:W-:-:S05]  /*0100*/  IMAD R11, R5, UR6, R0 ;  /* 0x00000006050b7c24 */ /* 0x000fca000f8e0200 */
[----:B------:R-:W-:-:S05]  /*0110*/  LEA R5, R11, R11, 0x1 ;  /* 0x0000000b0b057211 */ /* 0x000fca00078e08ff */
[----:B0-----:R-:W-:-:S05]  /*0120*/  IMAD.WIDE R2, R5, 0x4, R2 ;  /* 0x0000000405027825 */ /* 0x001fca00078e0202 */
[----:B-1----:R-:W2:Y:S04]  /*0130*/  LDG.E R10, desc[UR4][R2.64+0x4] ;  /* 0x00000404020a7981 */ /* 0x002ea8000c1e1900 */
[----:B------:R-:W3:Y:S04]  /*0140*/  LDG.E R0, desc[UR4][R2.64] ;  /* 0x0000000402007981 */ /* 0x000ee8000c1e1900 */
[----:B------:R-:W4:Y:S01]  /*0150*/  LDG.E R8, desc[UR4][R2.64+0x8] ;  /* 0x0000080402087981 */ /* 0x000f22000c1e1900 */
[----:B------:R-:W-:Y:S01]  /*0160*/  UMOV UR8, 0xeb851eb8 ;  /* 0xeb851eb800087882 */ /* 0x000fe20000000000 */
[----:B------:R-:W-:Y:S01]  /*0170*/  UMOV UR9, 0x3fe6b851 ;  /* 0x3fe6b85100097882 */ /* 0x000fe20000000000 */
[----:B--2---:R-:W0:Y:S08]  /*0180*/  F2F.F64.F32 R6, R10 ;  /* 0x0000000a00067310 */ /* 0x004e300000201800 */
[----:B---3--:R-:W1:Y:S01]  /*0190*/  F2F.F64.F32 R4, R0 ;  /* 0x0000000000047310 */ /* 0x008e620000201800 */
[----:B0-----:R-:W-:-:S07]  /*01a0*/  DMUL R6, R6, UR8 ;  /* 0x0000000806067c28 */ /* 0x001fce0008000000 */
[----:B----4-:R-:W0:Y:S01]  /*01b0*/  F2F.F64.F32 R8, R8 ;  /* 0x0000000800087310 */ /* 0x010e220000201800 */
[----:B------:R-:W-:Y:S01]  /*01c0*/  UMOV UR8, 0xae147ae1 ;  /* 0xae147ae100087882 */ /* 0x000fe20000000000 */
[----:B------:R-:W-:Y:S02]  /*01d0*/  UMOV UR9, 0x3fcae147 ;  /* 0x3fcae14700097882 */ /* 0x000fe40000000000 */
[----:B-1----:R-:W-:Y:S01]  /*01e0*/  DFMA R4, R4, UR8, R6 ;  /* 0x0000000804047c2b */ /* 0x002fe20008000006 */
[----:B------:R-:W-:Y:S01]  /*01f0*/  UMOV UR8, 0x1eb851ec ;  /* 0x1eb851ec00087882 */ /* 0x000fe20000000000 */
[----:B------:R-:W-:Y:S01]  /*0200*/  UMOV UR9, 0x3fb1eb85 ;  /* 0x3fb1eb8500097882 */ /* 0x000fe20000000000 */
[----:B------:R-:W1:Y:S05]  /*0210*/  LDC.64 R6, c[0x0][0x388] ;  /* 0x0000e200ff067b82 */ /* 0x000e6a0000000a00 */
[----:B0-----:R-:W-:-:S08]  /*0220*/  DFMA R4, R8, UR8, R4 ;  /* 0x0000000808047c2b */ /* 0x001fd00008000004 */
[----:B------:R-:W-:-:S10]  /*0230*/  DMUL R4, R4, 255 ;  /* 0x406fe00004047828 */ /* 0x000fd40000000000 */
[----:B------:R-:W0:Y:S01]  /*0240*/  F2I.F64.TRUNC R5, R4 ;  /* 0x0000000400057311 */ /* 0x000e22000030d100 */
[----:B-1----:R-:W-:-:S05]  /*0250*/  IMAD.WIDE R2, R11, 0x4, R6 ;  /* 0x000000040b027825 */ /* 0x002fca00078e0206 */
[----:B0-----:R-:W-:Y:S01]  /*0260*/  STG.E desc[UR4][R2.64], R5 ;  /* 0x0000000502007986 */ /* 0x001fe2000c101904 */
[----:B------:R-:W-:Y:S05]  /*0270*/  EXIT ;  /* 0x000000000000794d */ /* 0x000fea0003800000 */
.L_x_30:
        /* <DEDUP_REMOVED lines=16> */
.L_x_35:


//--------------------- .nv.shared.reserved.0     --------------------------
	.section	.nv.shared.reserved.0,"aw",@nobits
	.weak		__nv_reservedSMEM_offset_0_alias
	.size		__nv_reservedSMEM_offset_0_alias, 0, 64
	.other		__nv_reservedSMEM_offset_0_alias,@"STO_CUDA_RESERVED_SHARED STV_DEFAULT"
__nv_reservedSMEM_offset_0_alias:
	.zero		0
	.zero		64


//--------------------- .nv.constant0._Z13GradientSobelPiPfS0_ii --------------------------
	.section	.nv.constant0._Z13GradientSobelPiPfS0_ii,"a",@progbits
	.sectionflags	@""
	.align	4
.nv.constant0._Z13GradientSobelPiPfS0_ii:
	.zero		928


//--------------------- .nv.constant0._Z6Conv2DPiS_PA3_diii --------------------------
	.section	.nv.constant0._Z6Conv2DPiS_PA3_diii,"a",@progbits
	.sectionflags	@""
	.align	4
.nv.constant0._Z6Conv2DPiS_PA3_diii:
	.zero		932


//--------------------- .nv.constant0._Z16ColorToGrayscalePfPiii --------------------------
	.section	.nv.constant0._Z16ColorToGrayscalePfPiii,"a",@progbits
	.sectionflags	@""
	.align	4
.nv.constant0._Z16ColorToGrayscalePfPiii:
	.zero		920


//--------------------- SYMBOLS --------------------------

	.type		.nv.reservedSmem.offset0,@object
	.size		.nv.reservedSmem.offset0,0x4
